	.target	sm_90a

	.elftype	@"ET_EXEC"


//--------------------- .note.nv.tkinfo           --------------------------
	.section	.note.nv.tkinfo,"",@"SHT_NOTE"
	.sectionflags	@"SHF_NOTE_NV_TKINFO"
	.tkinfo
        /*0018*/ 	.word	0x00000002
        /*0030*/ 	.string	""
        /*0030*/ 	.string	"ptxas"
        /*0030*/ 	.string	"Cuda compilation tools, release 13.0, V13.0.88"
        /*0030*/ 	.string	"Build cuda_13.0.r13.0/compiler.36424714_0"
        /*0030*/ 	.string	"-arch sm_90a -m 64 "



//--------------------- .note.nv.cuinfo           --------------------------
	.section	.note.nv.cuinfo,"",@"SHT_NOTE"
	.sectionflags	@"SHF_NOTE_NV_CUINFO"
        /*0018*/ 	.short	0x0002
        /*001a*/ 	.short	0x005a
        /*001c*/ 	.short	0x0082
	.zero		2


//--------------------- .nv.info                  --------------------------
	.section	.nv.info,"",@"SHT_CUDA_INFO"
	.align	4


	//----- nvinfo : EIATTR_REGCOUNT
	.align		4
        /*0000*/ 	.byte	0x04, 0x2f
        /*0002*/ 	.short	(.L_12 - .L_11)
	.align		4
.L_11:
        /*0004*/ 	.word	index@(_ZN7cutlass13device_kernelIN5flash19enable_sm80_to_sm89INS1_16FlashAttnFwdSm80INS1_25CollectiveMainloopFwdSm80ILi4ELi1ELb0EN4cute5tupleIJNS5_1CILi128EEENS7_ILi48EEENS7_ILi96EEEEEELi96ENS_6half_tEfNS_4arch4Sm80ELb1ELb0ELb0ELb1ELb1ELb1ELb1ELb1EEENS1_21CollectiveEpilogueFwdINS6_IJS8_SA_S9_EEENS6_IJNS7_ILi1EEESI_SI_EEESC_SE_Li128ELb1ELb1ELb1ELb0EEENS1_36VarlenDynamicPersistentTileSchedulerILi128ELi48ELi128ELi128ELb1ELb1ELb0ELb1ELb1ELb1EEEEEEEEEvNT_6ParamsE)
        /*0008*/ 	.word	0x00000004


	//----- nvinfo : EIATTR_FRAME_SIZE
	.align		4
.L_12:
        /*000c*/ 	.byte	0x04, 0x11
        /*000e*/ 	.short	(.L_14 - .L_13)
	.align		4
.L_13:
        /*0010*/ 	.word	index@(_ZN7cutlass13device_kernelIN5flash19enable_sm80_to_sm89INS1_16FlashAttnFwdSm80INS1_25CollectiveMainloopFwdSm80ILi4ELi1ELb0EN4cute5tupleIJNS5_1CILi128EEENS7_ILi48EEENS7_ILi96EEEEEELi96ENS_6half_tEfNS_4arch4Sm80ELb1ELb0ELb0ELb1ELb1ELb1ELb1ELb1EEENS1_21CollectiveEpilogueFwdINS6_IJS8_SA_S9_EEENS6_IJNS7_ILi1EEESI_SI_EEESC_SE_Li128ELb1ELb1ELb1ELb0EEENS1_36VarlenDynamicPersistentTileSchedulerILi128ELi48ELi128ELi128ELb1ELb1ELb0ELb1ELb1ELb1EEEEEEEEEvNT_6ParamsE)
        /*0014*/ 	.word	0x00000000


	//----- nvinfo : EIATTR_REGCOUNT
	.align		4
.L_14:
        /*0018*/ 	.byte	0x04, 0x2f
        /*001a*/ 	.short	(.L_16 - .L_15)
	.align		4
.L_15:
        /*001c*/ 	.word	index@(_ZN7cutlass13device_kernelIN5flash19enable_sm80_to_sm89INS1_16FlashAttnFwdSm80INS1_25CollectiveMainloopFwdSm80ILi4ELi1ELb0EN4cute5tupleIJNS5_1CILi128EEENS7_ILi48EEENS7_ILi96EEEEEELi96ENS_6half_tEfNS_4arch4Sm80ELb1ELb0ELb0ELb1ELb1ELb0ELb1ELb1EEENS1_21CollectiveEpilogueFwdINS6_IJS8_SA_S9_EEENS6_IJNS7_ILi1EEESI_SI_EEESC_SE_Li128ELb1ELb1ELb1ELb0EEENS1_36VarlenDynamicPersistentTileSchedulerILi128ELi48ELi128ELi128ELb1ELb1ELb0ELb1ELb1ELb1EEEEEEEEEvNT_6ParamsE)
        /*0020*/ 	.word	0x00000004


	//----- nvinfo : EIATTR_FRAME_SIZE
	.align		4
.L_16:
        /*0024*/ 	.byte	0x04, 0x11
        /*0026*/ 	.short	(.L_18 - .L_17)
	.align		4
.L_17:
        /*0028*/ 	.word	index@(_ZN7cutlass13device_kernelIN5flash19enable_sm80_to_sm89INS1_16FlashAttnFwdSm80INS1_25CollectiveMainloopFwdSm80ILi4ELi1ELb0EN4cute5tupleIJNS5_1CILi128EEENS7_ILi48EEENS7_ILi96EEEEEELi96ENS_6half_tEfNS_4arch4Sm80ELb1ELb0ELb0ELb1ELb1ELb0ELb1ELb1EEENS1_21CollectiveEpilogueFwdINS6_IJS8_SA_S9_EEENS6_IJNS7_ILi1EEESI_SI_EEESC_SE_Li128ELb1ELb1ELb1ELb0EEENS1_36VarlenDynamicPersistentTileSchedulerILi128ELi48ELi128ELi128ELb1ELb1ELb0ELb1ELb1ELb1EEEEEEEEEvNT_6ParamsE)
        /*002c*/ 	.word	0x00000000


	//----- nvinfo : EIATTR_REGCOUNT
	.align		4
.L_18:
        /*0030*/ 	.byte	0x04, 0x2f
        /*0032*/ 	.short	(.L_20 - .L_19)
	.align		4
.L_19:
        /*0034*/ 	.word	index@(_ZN7cutlass13device_kernelIN5flash19enable_sm80_to_sm89INS1_16FlashAttnFwdSm80INS1_25CollectiveMainloopFwdSm80ILi4ELi1ELb0EN4cute5tupleIJNS5_1CILi128EEENS7_ILi64EEENS7_ILi96EEEEEELi96ENS_6half_tEfNS_4arch4Sm80ELb1ELb0ELb0ELb0ELb1ELb0ELb1ELb1EEENS1_21CollectiveEpilogueFwdINS6_IJS8_SA_S9_EEENS6_IJNS7_ILi1EEESI_SI_EEESC_SE_Li128ELb0ELb1ELb1ELb0EEENS1_30DynamicPersistentTileSchedulerILi128ELi128ELb1ELb1ELb0EEEEEEEEEvNT_6ParamsE)
        /*0038*/ 	.word	0x00000004


	//----- nvinfo : EIATTR_FRAME_SIZE
	.align		4
.L_20:
        /*003c*/ 	.byte	0x04, 0x11
        /*003e*/ 	.short	(.L_22 - .L_21)
	.align		4
.L_21:
        /*0040*/ 	.word	index@(_ZN7cutlass13device_kernelIN5flash19enable_sm80_to_sm89INS1_16FlashAttnFwdSm80INS1_25CollectiveMainloopFwdSm80ILi4ELi1ELb0EN4cute5tupleIJNS5_1CILi128EEENS7_ILi64EEENS7_ILi96EEEEEELi96ENS_6half_tEfNS_4arch4Sm80ELb1ELb0ELb0ELb0ELb1ELb0ELb1ELb1EEENS1_21CollectiveEpilogueFwdINS6_IJS8_SA_S9_EEENS6_IJNS7_ILi1EEESI_SI_EEESC_SE_Li128ELb0ELb1ELb1ELb0EEENS1_30DynamicPersistentTileSchedulerILi128ELi128ELb1ELb1ELb0EEEEEEEEEvNT_6ParamsE)
        /*0044*/ 	.word	0x00000000


	//----- nvinfo : EIATTR_REGCOUNT
	.align		4
.L_22:
        /*0048*/ 	.byte	0x04, 0x2f
        /*004a*/ 	.short	(.L_24 - .L_23)
	.align		4
.L_23:
        /*004c*/ 	.word	index@(_ZN7cutlass13device_kernelIN5flash19enable_sm80_to_sm89INS1_16FlashAttnFwdSm80INS1_25CollectiveMainloopFwdSm80ILi4ELi1ELb0EN4cute5tupleIJNS5_1CILi128EEENS7_ILi48EEENS7_ILi96EEEEEELi96ENS_6half_tEfNS_4arch4Sm80ELb0ELb1ELb0ELb1ELb1ELb1ELb1ELb1EEENS1_21CollectiveEpilogueFwdINS6_IJS8_SA_S9_EEENS6_IJNS7_ILi1EEESI_SI_EEESC_SE_Li128ELb1ELb1ELb1ELb0EEENS1_36VarlenDynamicPersistentTileSchedulerILi128ELi48ELi128ELi128ELb1ELb1ELb0ELb1ELb0ELb1EEEEEEEEEvNT_6ParamsE)
        /*0050*/ 	.word	0x00000004


	//----- nvinfo : EIATTR_FRAME_SIZE
	.align		4
.L_24:
        /*0054*/ 	.byte	0x04, 0x11
        /*0056*/ 	.short	(.L_26 - .L_25)
	.align		4
.L_25:
        /*0058*/ 	.word	index@(_ZN7cutlass13device_kernelIN5flash19enable_sm80_to_sm89INS1_16FlashAttnFwdSm80INS1_25CollectiveMainloopFwdSm80ILi4ELi1ELb0EN4cute5tupleIJNS5_1CILi128EEENS7_ILi48EEENS7_ILi96EEEEEELi96ENS_6half_tEfNS_4arch4Sm80ELb0ELb1ELb0ELb1ELb1ELb1ELb1ELb1EEENS1_21CollectiveEpilogueFwdINS6_IJS8_SA_S9_EEENS6_IJNS7_ILi1EEESI_SI_EEESC_SE_Li128ELb1ELb1ELb1ELb0EEENS1_36VarlenDynamicPersistentTileSchedulerILi128ELi48ELi128ELi128ELb1ELb1ELb0ELb1ELb0ELb1EEEEEEEEEvNT_6ParamsE)
        /*005c*/ 	.word	0x00000000


	//----- nvinfo : EIATTR_REGCOUNT
	.align		4
.L_26:
        /*0060*/ 	.byte	0x04, 0x2f
        /*0062*/ 	.short	(.L_28 - .L_27)
	.align		4
.L_27:
        /*0064*/ 	.word	index@(_ZN7cutlass13device_kernelIN5flash19enable_sm80_to_sm89INS1_16FlashAttnFwdSm80INS1_25CollectiveMainloopFwdSm80ILi4ELi1ELb0EN4cute5tupleIJNS5_1CILi128EEENS7_ILi48EEENS7_ILi96EEEEEELi96ENS_6half_tEfNS_4arch4Sm80ELb0ELb1ELb0ELb1ELb1ELb0ELb1ELb1EEENS1_21CollectiveEpilogueFwdINS6_IJS8_SA_S9_EEENS6_IJNS7_ILi1EEESI_SI_EEESC_SE_Li128ELb1ELb1ELb1ELb0EEENS1_36VarlenDynamicPersistentTileSchedulerILi128ELi48ELi128ELi128ELb1ELb1ELb0ELb1ELb0ELb1EEEEEEEEEvNT_6ParamsE)
        /*0068*/ 	.word	0x00000004


	//----- nvinfo : EIATTR_FRAME_SIZE
	.align		4
.L_28:
        /*006c*/ 	.byte	0x04, 0x11
        /*006e*/ 	.short	(.L_30 - .L_29)
	.align		4
.L_29:
        /*0070*/ 	.word	index@(_ZN7cutlass13device_kernelIN5flash19enable_sm80_to_sm89INS1_16FlashAttnFwdSm80INS1_25CollectiveMainloopFwdSm80ILi4ELi1ELb0EN4cute5tupleIJNS5_1CILi128EEENS7_ILi48EEENS7_ILi96EEEEEELi96ENS_6half_tEfNS_4arch4Sm80ELb0ELb1ELb0ELb1ELb1ELb0ELb1ELb1EEENS1_21CollectiveEpilogueFwdINS6_IJS8_SA_S9_EEENS6_IJNS7_ILi1EEESI_SI_EEESC_SE_Li128ELb1ELb1ELb1ELb0EEENS1_36VarlenDynamicPersistentTileSchedulerILi128ELi48ELi128ELi128ELb1ELb1ELb0ELb1ELb0ELb1EEEEEEEEEvNT_6ParamsE)
        /*0074*/ 	.word	0x00000000


	//----- nvinfo : EIATTR_REGCOUNT
	.align		4
.L_30:
        /*0078*/ 	.byte	0x04, 0x2f
        /*007a*/ 	.short	(.L_32 - .L_31)
	.align		4
.L_31:
        /*007c*/ 	.word	index@(_ZN7cutlass13device_kernelIN5flash19enable_sm80_to_sm89INS1_16FlashAttnFwdSm80INS1_25CollectiveMainloopFwdSm80ILi4ELi1ELb0EN4cute5tupleIJNS5_1CILi128EEENS7_ILi48EEENS7_ILi96EEEEEELi96ENS_6half_tEfNS_4arch4Sm80ELb0ELb1ELb0ELb0ELb1ELb0ELb1ELb1EEENS1_21CollectiveEpilogueFwdINS6_IJS8_SA_S9_EEENS6_IJNS7_ILi1EEESI_SI_EEESC_SE_Li128ELb0ELb1ELb1ELb0EEENS1_19SingleTileSchedulerILb0ELb1ELb1ELi128EEEEEEEEEvNT_6ParamsE)
        /*0080*/ 	.word	0x00000004


	//----- nvinfo : EIATTR_FRAME_SIZE
	.align		4
.L_32:
        /*0084*/ 	.byte	0x04, 0x11
        /*0086*/ 	.short	(.L_34 - .L_33)
	.align		4
.L_33:
        /*0088*/ 	.word	index@(_ZN7cutlass13device_kernelIN5flash19enable_sm80_to_sm89INS1_16FlashAttnFwdSm80INS1_25CollectiveMainloopFwdSm80ILi4ELi1ELb0EN4cute5tupleIJNS5_1CILi128EEENS7_ILi48EEENS7_ILi96EEEEEELi96ENS_6half_tEfNS_4arch4Sm80ELb0ELb1ELb0ELb0ELb1ELb0ELb1ELb1EEENS1_21CollectiveEpilogueFwdINS6_IJS8_SA_S9_EEENS6_IJNS7_ILi1EEESI_SI_EEESC_SE_Li128ELb0ELb1ELb1ELb0EEENS1_19SingleTileSchedulerILb0ELb1ELb1ELi128EEEEEEEEEvNT_6ParamsE)
        /*008c*/ 	.word	0x00000000


	//----- nvinfo : EIATTR_REGCOUNT
	.align		4
.L_34:
        /*0090*/ 	.byte	0x04, 0x2f
        /*0092*/ 	.short	(.L_36 - .L_35)
	.align		4
.L_35:
        /*0094*/ 	.word	index@(_ZN7cutlass13device_kernelIN5flash19enable_sm80_to_sm89INS1_16FlashAttnFwdSm80INS1_25CollectiveMainloopFwdSm80ILi4ELi1ELb0EN4cute5tupleIJNS5_1CILi128EEENS7_ILi48EEENS7_ILi96EEEEEELi96ENS_6half_tEfNS_4arch4Sm80ELb0ELb0ELb0ELb1ELb1ELb1ELb1ELb1EEENS1_21CollectiveEpilogueFwdINS6_IJS8_SA_S9_EEENS6_IJNS7_ILi1EEESI_SI_EEESC_SE_Li128ELb1ELb1ELb1ELb0EEENS1_36VarlenDynamicPersistentTileSchedulerILi128ELi48ELi128ELi128ELb1ELb1ELb0ELb0ELb1ELb1EEEEEEEEEvNT_6ParamsE)
        /*0098*/ 	.word	0x00000004


	//----- nvinfo : EIATTR_FRAME_SIZE
	.align		4
.L_36:
        /*009c*/ 	.byte	0x04, 0x11
        /*009e*/ 	.short	(.L_38 - .L_37)
	.align		4
.L_37:
        /*00a0*/ 	.word	index@(_ZN7cutlass13device_kernelIN5flash19enable_sm80_to_sm89INS1_16FlashAttnFwdSm80INS1_25CollectiveMainloopFwdSm80ILi4ELi1ELb0EN4cute5tupleIJNS5_1CILi128EEENS7_ILi48EEENS7_ILi96EEEEEELi96ENS_6half_tEfNS_4arch4Sm80ELb0ELb0ELb0ELb1ELb1ELb1ELb1ELb1EEENS1_21CollectiveEpilogueFwdINS6_IJS8_SA_S9_EEENS6_IJNS7_ILi1EEESI_SI_EEESC_SE_Li128ELb1ELb1ELb1ELb0EEENS1_36VarlenDynamicPersistentTileSchedulerILi128ELi48ELi128ELi128ELb1ELb1ELb0ELb0ELb1ELb1EEEEEEEEEvNT_6ParamsE)
        /*00a4*/ 	.word	0x00000000


	//----- nvinfo : EIATTR_REGCOUNT
	.align		4
.L_38:
        /*00a8*/ 	.byte	0x04, 0x2f
        /*00aa*/ 	.short	(.L_40 - .L_39)
	.align		4
.L_39:
        /*00ac*/ 	.word	index@(_ZN7cutlass13device_kernelIN5flash19enable_sm80_to_sm89INS1_16FlashAttnFwdSm80INS1_25CollectiveMainloopFwdSm80ILi4ELi1ELb0EN4cute5tupleIJNS5_1CILi128EEENS7_ILi48EEENS7_ILi96EEEEEELi96ENS_6half_tEfNS_4arch4Sm80ELb0ELb0ELb0ELb1ELb1ELb0ELb1ELb1EEENS1_21CollectiveEpilogueFwdINS6_IJS8_SA_S9_EEENS6_IJNS7_ILi1EEESI_SI_EEESC_SE_Li128ELb1ELb1ELb1ELb0EEENS1_36VarlenDynamicPersistentTileSchedulerILi128ELi48ELi128ELi128ELb1ELb1ELb0ELb0ELb1ELb1EEEEEEEEEvNT_6ParamsE)
        /*00b0*/ 	.word	0x00000004


	//----- nvinfo : EIATTR_FRAME_SIZE
	.align		4
.L_40:
        /*00b4*/ 	.byte	0x04, 0x11
        /*00b6*/ 	.short	(.L_42 - .L_41)
	.align		4
.L_41:
        /*00b8*/ 	.word	index@(_ZN7cutlass13device_kernelIN5flash19enable_sm80_to_sm89INS1_16FlashAttnFwdSm80INS1_25CollectiveMainloopFwdSm80ILi4ELi1ELb0EN4cute5tupleIJNS5_1CILi128EEENS7_ILi48EEENS7_ILi96EEEEEELi96ENS_6half_tEfNS_4arch4Sm80ELb0ELb0ELb0ELb1ELb1ELb0ELb1ELb1EEENS1_21CollectiveEpilogueFwdINS6_IJS8_SA_S9_EEENS6_IJNS7_ILi1EEESI_SI_EEESC_SE_Li128ELb1ELb1ELb1ELb0EEENS1_36VarlenDynamicPersistentTileSchedulerILi128ELi48ELi128ELi128ELb1ELb1ELb0ELb0ELb1ELb1EEEEEEEEEvNT_6ParamsE)
        /*00bc*/ 	.word	0x00000000


	//----- nvinfo : EIATTR_REGCOUNT
	.align		4
.L_42:
        /*00c0*/ 	.byte	0x04, 0x2f
        /*00c2*/ 	.short	(.L_44 - .L_43)
	.align		4
.L_43:
        /*00c4*/ 	.word	index@(_ZN7cutlass13device_kernelIN5flash19enable_sm80_to_sm89INS1_16FlashAttnFwdSm80INS1_25CollectiveMainloopFwdSm80ILi4ELi1ELb0EN4cute5tupleIJNS5_1CILi128EEENS7_ILi64EEENS7_ILi96EEEEEELi96ENS_6half_tEfNS_4arch4Sm80ELb0ELb0ELb0ELb0ELb1ELb0ELb1ELb1EEENS1_21CollectiveEpilogueFwdINS6_IJS8_SA_S9_EEENS6_IJNS7_ILi1EEESI_SI_EEESC_SE_Li128ELb0ELb1ELb1ELb0EEENS1_19SingleTileSchedulerILb0ELb1ELb1ELi128EEEEEEEEEvNT_6ParamsE)
        /*00c8*/ 	.word	0x00000004


	//----- nvinfo : EIATTR_FRAME_SIZE
	.align		4
.L_44:
        /*00cc*/ 	.byte	0x04, 0x11
        /*00ce*/ 	.short	(.L_46 - .L_45)
	.align		4
.L_45:
        /*00d0*/ 	.word	index@(_ZN7cutlass13device_kernelIN5flash19enable_sm80_to_sm89INS1_16FlashAttnFwdSm80INS1_25CollectiveMainloopFwdSm80ILi4ELi1ELb0EN4cute5tupleIJNS5_1CILi128EEENS7_ILi64EEENS7_ILi96EEEEEELi96ENS_6half_tEfNS_4arch4Sm80ELb0ELb0ELb0ELb0ELb1ELb0ELb1ELb1EEENS1_21CollectiveEpilogueFwdINS6_IJS8_SA_S9_EEENS6_IJNS7_ILi1EEESI_SI_EEESC_SE_Li128ELb0ELb1ELb1ELb0EEENS1_19SingleTileSchedulerILb0ELb1ELb1ELi128EEEEEEEEEvNT_6ParamsE)
        /*00d4*/ 	.word	0x00000000


	//----- nvinfo : EIATTR_MIN_STACK_SIZE
	.align		4
.L_46:
        /*00d8*/ 	.byte	0x04, 0x12
        /*00da*/ 	.short	(.L_48 - .L_47)
	.align		4
.L_47:
        /*00dc*/ 	.word	index@(_ZN7cutlass13device_kernelIN5flash19enable_sm80_to_sm89INS1_16FlashAttnFwdSm80INS1_25CollectiveMainloopFwdSm80ILi4ELi1ELb0EN4cute5tupleIJNS5_1CILi128EEENS7_ILi64EEENS7_ILi96EEEEEELi96ENS_6half_tEfNS_4arch4Sm80ELb0ELb0ELb0ELb0ELb1ELb0ELb1ELb1EEENS1_21CollectiveEpilogueFwdINS6_IJS8_SA_S9_EEENS6_IJNS7_ILi1EEESI_SI_EEESC_SE_Li128ELb0ELb1ELb1ELb0EEENS1_19SingleTileSchedulerILb0ELb1ELb1ELi128EEEEEEEEEvNT_6ParamsE)
        /*00e0*/ 	.word	0x00000000


	//----- nvinfo : EIATTR_MIN_STACK_SIZE
	.align		4
.L_48:
        /*00e4*/ 	.byte	0x04, 0x12
        /*00e6*/ 	.short	(.L_50 - .L_49)
	.align		4
.L_49:
        /*00e8*/ 	.word	index@(_ZN7cutlass13device_kernelIN5flash19enable_sm80_to_sm89INS1_16FlashAttnFwdSm80INS1_25CollectiveMainloopFwdSm80ILi4ELi1ELb0EN4cute5tupleIJNS5_1CILi128EEENS7_ILi48EEENS7_ILi96EEEEEELi96ENS_6half_tEfNS_4arch4Sm80ELb0ELb0ELb0ELb1ELb1ELb0ELb1ELb1EEENS1_21CollectiveEpilogueFwdINS6_IJS8_SA_S9_EEENS6_IJNS7_ILi1EEESI_SI_EEESC_SE_Li128ELb1ELb1ELb1ELb0EEENS1_36VarlenDynamicPersistentTileSchedulerILi128ELi48ELi128ELi128ELb1ELb1ELb0ELb0ELb1ELb1EEEEEEEEEvNT_6ParamsE)
        /*00ec*/ 	.word	0x00000000


	//----- nvinfo : EIATTR_MIN_STACK_SIZE
	.align		4
.L_50:
        /*00f0*/ 	.byte	0x04, 0x12
        /*00f2*/ 	.short	(.L_52 - .L_51)
	.align		4
.L_51:
        /*00f4*/ 	.word	index@(_ZN7cutlass13device_kernelIN5flash19enable_sm80_to_sm89INS1_16FlashAttnFwdSm80INS1_25CollectiveMainloopFwdSm80ILi4ELi1ELb0EN4cute5tupleIJNS5_1CILi128EEENS7_ILi48EEENS7_ILi96EEEEEELi96ENS_6half_tEfNS_4arch4Sm80ELb0ELb0ELb0ELb1ELb1ELb1ELb1ELb1EEENS1_21CollectiveEpilogueFwdINS6_IJS8_SA_S9_EEENS6_IJNS7_ILi1EEESI_SI_EEESC_SE_Li128ELb1ELb1ELb1ELb0EEENS1_36VarlenDynamicPersistentTileSchedulerILi128ELi48ELi128ELi128ELb1ELb1ELb0ELb0ELb1ELb1EEEEEEEEEvNT_6ParamsE)
        /*00f8*/ 	.word	0x00000000


	//----- nvinfo : EIATTR_MIN_STACK_SIZE
	.align		4
.L_52:
        /*00fc*/ 	.byte	0x04, 0x12
        /*00fe*/ 	.short	(.L_54 - .L_53)
	.align		4
.L_53:
        /*0100*/ 	.word	index@(_ZN7cutlass13device_kernelIN5flash19enable_sm80_to_sm89INS1_16FlashAttnFwdSm80INS1_25CollectiveMainloopFwdSm80ILi4ELi1ELb0EN4cute5tupleIJNS5_1CILi128EEENS7_ILi48EEENS7_ILi96EEEEEELi96ENS_6half_tEfNS_4arch4Sm80ELb0ELb1ELb0ELb0ELb1ELb0ELb1ELb1EEENS1_21CollectiveEpilogueFwdINS6_IJS8_SA_S9_EEENS6_IJNS7_ILi1EEESI_SI_EEESC_SE_Li128ELb0ELb1ELb1ELb0EEENS1_19SingleTileSchedulerILb0ELb1ELb1ELi128EEEEEEEEEvNT_6ParamsE)
        /*0104*/ 	.word	0x00000000


	//----- nvinfo : EIATTR_MIN_STACK_SIZE
	.align		4
.L_54:
        /*0108*/ 	.byte	0x04, 0x12
        /*010a*/ 	.short	(.L_56 - .L_55)
	.align		4
.L_55:
        /*010c*/ 	.word	index@(_ZN7cutlass13device_kernelIN5flash19enable_sm80_to_sm89INS1_16FlashAttnFwdSm80INS1_25CollectiveMainloopFwdSm80ILi4ELi1ELb0EN4cute5tupleIJNS5_1CILi128EEENS7_ILi48EEENS7_ILi96EEEEEELi96ENS_6half_tEfNS_4arch4Sm80ELb0ELb1ELb0ELb1ELb1ELb0ELb1ELb1EEENS1_21CollectiveEpilogueFwdINS6_IJS8_SA_S9_EEENS6_IJNS7_ILi1EEESI_SI_EEESC_SE_Li128ELb1ELb1ELb1ELb0EEENS1_36VarlenDynamicPersistentTileSchedulerILi128ELi48ELi128ELi128ELb1ELb1ELb0ELb1ELb0ELb1EEEEEEEEEvNT_6ParamsE)
        /*0110*/ 	.word	0x00000000


	//----- nvinfo : EIATTR_MIN_STACK_SIZE
	.align		4
.L_56:
        /*0114*/ 	.byte	0x04, 0x12
        /*0116*/ 	.short	(.L_58 - .L_57)
	.align		4
.L_57:
        /*0118*/ 	.word	index@(_ZN7cutlass13device_kernelIN5flash19enable_sm80_to_sm89INS1_16FlashAttnFwdSm80INS1_25CollectiveMainloopFwdSm80ILi4ELi1ELb0EN4cute5tupleIJNS5_1CILi128EEENS7_ILi48EEENS7_ILi96EEEEEELi96ENS_6half_tEfNS_4arch4Sm80ELb0ELb1ELb0ELb1ELb1ELb1ELb1ELb1EEENS1_21CollectiveEpilogueFwdINS6_IJS8_SA_S9_EEENS6_IJNS7_ILi1EEESI_SI_EEESC_SE_Li128ELb1ELb1ELb1ELb0EEENS1_36VarlenDynamicPersistentTileSchedulerILi128ELi48ELi128ELi128ELb1ELb1ELb0ELb1ELb0ELb1EEEEEEEEEvNT_6ParamsE)
        /*011c*/ 	.word	0x00000000


	//----- nvinfo : EIATTR_MIN_STACK_SIZE
	.align		4
.L_58:
        /*0120*/ 	.byte	0x04, 0x12
        /*0122*/ 	.short	(.L_60 - .L_59)
	.align		4
.L_59:
        /*0124*/ 	.word	index@(_ZN7cutlass13device_kernelIN5flash19enable_sm80_to_sm89INS1_16FlashAttnFwdSm80INS1_25CollectiveMainloopFwdSm80ILi4ELi1ELb0EN4cute5tupleIJNS5_1CILi128EEENS7_ILi64EEENS7_ILi96EEEEEELi96ENS_6half_tEfNS_4arch4Sm80ELb1ELb0ELb0ELb0ELb1ELb0ELb1ELb1EEENS1_21CollectiveEpilogueFwdINS6_IJS8_SA_S9_EEENS6_IJNS7_ILi1EEESI_SI_EEESC_SE_Li128ELb0ELb1ELb1ELb0EEENS1_30DynamicPersistentTileSchedulerILi128ELi128ELb1ELb1ELb0EEEEEEEEEvNT_6ParamsE)
        /*0128*/ 	.word	0x00000000


	//----- nvinfo : EIATTR_MIN_STACK_SIZE
	.align		4
.L_60:
        /*012c*/ 	.byte	0x04, 0x12
        /*012e*/ 	.short	(.L_62 - .L_61)
	.align		4
.L_61:
        /*0130*/ 	.word	index@(_ZN7cutlass13device_kernelIN5flash19enable_sm80_to_sm89INS1_16FlashAttnFwdSm80INS1_25CollectiveMainloopFwdSm80ILi4ELi1ELb0EN4cute5tupleIJNS5_1CILi128EEENS7_ILi48EEENS7_ILi96EEEEEELi96ENS_6half_tEfNS_4arch4Sm80ELb1ELb0ELb0ELb1ELb1ELb0ELb1ELb1EEENS1_21CollectiveEpilogueFwdINS6_IJS8_SA_S9_EEENS6_IJNS7_ILi1EEESI_SI_EEESC_SE_Li128ELb1ELb1ELb1ELb0EEENS1_36VarlenDynamicPersistentTileSchedulerILi128ELi48ELi128ELi128ELb1ELb1ELb0ELb1ELb1ELb1EEEEEEEEEvNT_6ParamsE)
        /*0134*/ 	.word	0x00000000


	//----- nvinfo : EIATTR_MIN_STACK_SIZE
	.align		4
.L_62:
        /*0138*/ 	.byte	0x04, 0x12
        /*013a*/ 	.short	(.L_64 - .L_63)
	.align		4
.L_63:
        /*013c*/ 	.word	index@(_ZN7cutlass13device_kernelIN5flash19enable_sm80_to_sm89INS1_16FlashAttnFwdSm80INS1_25CollectiveMainloopFwdSm80ILi4ELi1ELb0EN4cute5tupleIJNS5_1CILi128EEENS7_ILi48EEENS7_ILi96EEEEEELi96ENS_6half_tEfNS_4arch4Sm80ELb1ELb0ELb0ELb1ELb1ELb1ELb1ELb1EEENS1_21CollectiveEpilogueFwdINS6_IJS8_SA_S9_EEENS6_IJNS7_ILi1EEESI_SI_EEESC_SE_Li128ELb1ELb1ELb1ELb0EEENS1_36VarlenDynamicPersistentTileSchedulerILi128ELi48ELi128ELi128ELb1ELb1ELb0ELb1ELb1ELb1EEEEEEEEEvNT_6ParamsE)
        /*0140*/ 	.word	0x00000000
.L_64:


//--------------------- .nv.compat                --------------------------
	.section	.nv.compat,"",@"SHT_CUDA_COMPAT_INFO"
	.align	4
        /*0000*/ 	.byte	0x02, 0x09, 0x01, 0x00, 0x02, 0x02, 0x01, 0x00, 0x02, 0x05, 0x05, 0x00, 0x03, 0x07, 0x01, 0x01
        /*0010*/ 	.byte	0x02, 0x03, 0x00, 0x00, 0x02, 0x06, 0x01, 0x00, 0x04, 0x0b, 0x08, 0x00, 0x00, 0x00, 0x00, 0x00
        /*0020*/ 	.byte	0x00, 0x00, 0x00, 0x00


//--------------------- .nv.info._ZN7cutlass13device_kernelIN5flash19enable_sm80_to_sm89INS1_16FlashAttnFwdSm80INS1_25CollectiveMainloopFwdSm80ILi4ELi1ELb0EN4cute5tupleIJNS5_1CILi128EEENS7_ILi64EEENS7_ILi96EEEEEELi96ENS_6half_tEfNS_4arch4Sm80ELb0ELb0ELb0ELb0ELb1ELb0ELb1ELb1EEENS1_21CollectiveEpilogueFwdINS6_IJS8_SA_S9_EEENS6_IJNS7_ILi1EEESI_SI_EEESC_SE_Li128ELb0ELb1ELb1ELb0EEENS1_19SingleTileSchedulerILb0ELb1ELb1ELi128EEEEEEEEEvNT_6ParamsE --------------------------
	.section	.nv.info._ZN7cutlass13device_kernelIN5flash19enable_sm80_to_sm89INS1_16FlashAttnFwdSm80INS1_25CollectiveMainloopFwdSm80ILi4ELi1ELb0EN4cute5tupleIJNS5_1CILi128EEENS7_ILi64EEENS7_ILi96EEEEEELi96ENS_6half_tEfNS_4arch4Sm80ELb0ELb0ELb0ELb0ELb1ELb0ELb1ELb1EEENS1_21CollectiveEpilogueFwdINS6_IJS8_SA_S9_EEENS6_IJNS7_ILi1EEESI_SI_EEESC_SE_Li128ELb0ELb1ELb1ELb0EEENS1_19SingleTileSchedulerILb0ELb1ELb1ELi128EEEEEEEEEvNT_6ParamsE,"",@"SHT_CUDA_INFO"
	.sectionflags	@""
	.align	4


	//----- nvinfo : EIATTR_CUDA_API_VERSION
	.align		4
        /*0000*/ 	.byte	0x04, 0x37
        /*0002*/ 	.short	(.L_66 - .L_65)
.L_65:
        /*0004*/ 	.word	0x00000082


	//----- nvinfo : EIATTR_KPARAM_INFO
	.align		4
.L_66:
        /*0008*/ 	.byte	0x04, 0x17
        /*000a*/ 	.short	(.L_68 - .L_67)
.L_67:
        /*000c*/ 	.word	0x00000000
        /*0010*/ 	.short	0x0000
        /*0012*/ 	.short	0x0000
        /*0014*/ 	.byte	0x00, 0xf0, 0x61, 0x10


	//----- nvinfo : EIATTR_SPARSE_MMA_MASK
	.align		4
.L_68:
        /*0018*/ 	.byte	0x03, 0x50
        /*001a*/ 	.short	0x0000


	//----- nvinfo : EIATTR_MAXREG_COUNT
	.align		4
        /*001c*/ 	.byte	0x03, 0x1b
        /*001e*/ 	.short	0x00ff


	//----- nvinfo : EIATTR_MERCURY_ISA_VERSION
	.align		4
        /*0020*/ 	.byte	0x03, 0x5f
        /*0022*/ 	.short	0x0101


	//----- nvinfo : EIATTR_EXIT_INSTR_OFFSETS
	.align		4
        /*0024*/ 	.byte	0x04, 0x1c
        /*0026*/ 	.short	(.L_70 - .L_69)


	//   ....[0]....
.L_69:
        /*0028*/ 	.word	0x00000010


	//----- nvinfo : EIATTR_MAX_THREADS
	.align		4
.L_70:
        /*002c*/ 	.byte	0x04, 0x05
        /*002e*/ 	.short	(.L_72 - .L_71)
.L_71:
        /*0030*/ 	.word	0x00000080
        /*0034*/ 	.word	0x00000001
        /*0038*/ 	.word	0x00000001


	//----- nvinfo : EIATTR_CBANK_PARAM_SIZE
	.align		4
.L_72:
        /*003c*/ 	.byte	0x03, 0x19
        /*003e*/ 	.short	0x0418


	//----- nvinfo : EIATTR_PARAM_CBANK
	.align		4
        /*0040*/ 	.byte	0x04, 0x0a
        /*0042*/ 	.short	(.L_74 - .L_73)
	.align		4
.L_73:
        /*0044*/ 	.word	index@(.nv.constant0._ZN7cutlass13device_kernelIN5flash19enable_sm80_to_sm89INS1_16FlashAttnFwdSm80INS1_25CollectiveMainloopFwdSm80ILi4ELi1ELb0EN4cute5tupleIJNS5_1CILi128EEENS7_ILi64EEENS7_ILi96EEEEEELi96ENS_6half_tEfNS_4arch4Sm80ELb0ELb0ELb0ELb0ELb1ELb0ELb1ELb1EEENS1_21CollectiveEpilogueFwdINS6_IJS8_SA_S9_EEENS6_IJNS7_ILi1EEESI_SI_EEESC_SE_Li128ELb0ELb1ELb1ELb0EEENS1_19SingleTileSchedulerILb0ELb1ELb1ELi128EEEEEEEEEvNT_6ParamsE)
        /*0048*/ 	.short	0x0210
        /*004a*/ 	.short	0x0418


	//----- nvinfo : EIATTR_SW_WAR
	.align		4
.L_74:
        /*004c*/ 	.byte	0x04, 0x36
        /*004e*/ 	.short	(.L_76 - .L_75)
.L_75:
        /*0050*/ 	.word	0x00000008
.L_76:


//--------------------- .nv.info._ZN7cutlass13device_kernelIN5flash19enable_sm80_to_sm89INS1_16FlashAttnFwdSm80INS1_25CollectiveMainloopFwdSm80ILi4ELi1ELb0EN4cute5tupleIJNS5_1CILi128EEENS7_ILi48EEENS7_ILi96EEEEEELi96ENS_6half_tEfNS_4arch4Sm80ELb0ELb0ELb0ELb1ELb1ELb0ELb1ELb1EEENS1_21CollectiveEpilogueFwdINS6_IJS8_SA_S9_EEENS6_IJNS7_ILi1EEESI_SI_EEESC_SE_Li128ELb1ELb1ELb1ELb0EEENS1_36VarlenDynamicPersistentTileSchedulerILi128ELi48ELi128ELi128ELb1ELb1ELb0ELb0ELb1ELb1EEEEEEEEEvNT_6ParamsE --------------------------
	.section	.nv.info._ZN7cutlass13device_kernelIN5flash19enable_sm80_to_sm89INS1_16FlashAttnFwdSm80INS1_25CollectiveMainloopFwdSm80ILi4ELi1ELb0EN4cute5tupleIJNS5_1CILi128EEENS7_ILi48EEENS7_ILi96EEEEEELi96ENS_6half_tEfNS_4arch4Sm80ELb0ELb0ELb0ELb1ELb1ELb0ELb1ELb1EEENS1_21CollectiveEpilogueFwdINS6_IJS8_SA_S9_EEENS6_IJNS7_ILi1EEESI_SI_EEESC_SE_Li128ELb1ELb1ELb1ELb0EEENS1_36VarlenDynamicPersistentTileSchedulerILi128ELi48ELi128ELi128ELb1ELb1ELb0ELb0ELb1ELb1EEEEEEEEEvNT_6ParamsE,"",@"SHT_CUDA_INFO"
	.sectionflags	@""
	.align	4


	//----- nvinfo : EIATTR_CUDA_API_VERSION
	.align		4
        /*0000*/ 	.byte	0x04, 0x37
        /*0002*/ 	.short	(.L_78 - .L_77)
.L_77:
        /*0004*/ 	.word	0x00000082


	//----- nvinfo : EIATTR_KPARAM_INFO
	.align		4
.L_78:
        /*0008*/ 	.byte	0x04, 0x17
        /*000a*/ 	.short	(.L_80 - .L_79)
.L_79:
        /*000c*/ 	.word	0x00000000
        /*0010*/ 	.short	0x0000
        /*0012*/ 	.short	0x0000
        /*0014*/ 	.byte	0x00, 0xf0, 0xe1, 0x10


	//----- nvinfo : EIATTR_SPARSE_MMA_MASK
	.align		4
.L_80:
        /*0018*/ 	.byte	0x03, 0x50
        /*001a*/ 	.short	0x0000


	//----- nvinfo : EIATTR_MAXREG_COUNT
	.align		4
        /*001c*/ 	.byte	0x03, 0x1b
        /*001e*/ 	.short	0x00ff


	//----- nvinfo : EIATTR_MERCURY_ISA_VERSION
	.align		4
        /*0020*/ 	.byte	0x03, 0x5f
        /*0022*/ 	.short	0x0101


	//----- nvinfo : EIATTR_EXIT_INSTR_OFFSETS
	.align		4
        /*0024*/ 	.byte	0x04, 0x1c
        /*0026*/ 	.short	(.L_82 - .L_81)


	//   ....[0]....
.L_81:
        /*0028*/ 	.word	0x00000010


	//----- nvinfo : EIATTR_MAX_THREADS
	.align		4
.L_82:
        /*002c*/ 	.byte	0x04, 0x05
        /*002e*/ 	.short	(.L_84 - .L_83)
.L_83:
        /*0030*/ 	.word	0x00000080
        /*0034*/ 	.word	0x00000001
        /*0038*/ 	.word	0x00000001


	//----- nvinfo : EIATTR_CBANK_PARAM_SIZE
	.align		4
.L_84:
        /*003c*/ 	.byte	0x03, 0x19
        /*003e*/ 	.short	0x0438


	//----- nvinfo : EIATTR_PARAM_CBANK
	.align		4
        /*0040*/ 	.byte	0x04, 0x0a
        /*0042*/ 	.short	(.L_86 - .L_85)
	.align		4
.L_85:
        /*0044*/ 	.word	index@(.nv.constant0._ZN7cutlass13device_kernelIN5flash19enable_sm80_to_sm89INS1_16FlashAttnFwdSm80INS1_25CollectiveMainloopFwdSm80ILi4ELi1ELb0EN4cute5tupleIJNS5_1CILi128EEENS7_ILi48EEENS7_ILi96EEEEEELi96ENS_6half_tEfNS_4arch4Sm80ELb0ELb0ELb0ELb1ELb1ELb0ELb1ELb1EEENS1_21CollectiveEpilogueFwdINS6_IJS8_SA_S9_EEENS6_IJNS7_ILi1EEESI_SI_EEESC_SE_Li128ELb1ELb1ELb1ELb0EEENS1_36VarlenDynamicPersistentTileSchedulerILi128ELi48ELi128ELi128ELb1ELb1ELb0ELb0ELb1ELb1EEEEEEEEEvNT_6ParamsE)
        /*0048*/ 	.short	0x0210
        /*004a*/ 	.short	0x0438


	//----- nvinfo : EIATTR_SW_WAR
	.align		4
.L_86:
        /*004c*/ 	.byte	0x04, 0x36
        /*004e*/ 	.short	(.L_88 - .L_87)
.L_87:
        /*0050*/ 	.word	0x00000008
.L_88:


//--------------------- .nv.info._ZN7cutlass13device_kernelIN5flash19enable_sm80_to_sm89INS1_16FlashAttnFwdSm80INS1_25CollectiveMainloopFwdSm80ILi4ELi1ELb0EN4cute5tupleIJNS5_1CILi128EEENS7_ILi48EEENS7_ILi96EEEEEELi96ENS_6half_tEfNS_4arch4Sm80ELb0ELb0ELb0ELb1ELb1ELb1ELb1ELb1EEENS1_21CollectiveEpilogueFwdINS6_IJS8_SA_S9_EEENS6_IJNS7_ILi1EEESI_SI_EEESC_SE_Li128ELb1ELb1ELb1ELb0EEENS1_36VarlenDynamicPersistentTileSchedulerILi128ELi48ELi128ELi128ELb1ELb1ELb0ELb0ELb1ELb1EEEEEEEEEvNT_6ParamsE --------------------------
	.section	.nv.info._ZN7cutlass13device_kernelIN5flash19enable_sm80_to_sm89INS1_16FlashAttnFwdSm80INS1_25CollectiveMainloopFwdSm80ILi4ELi1ELb0EN4cute5tupleIJNS5_1CILi128EEENS7_ILi48EEENS7_ILi96EEEEEELi96ENS_6half_tEfNS_4arch4Sm80ELb0ELb0ELb0ELb1ELb1ELb1ELb1ELb1EEENS1_21CollectiveEpilogueFwdINS6_IJS8_SA_S9_EEENS6_IJNS7_ILi1EEESI_SI_EEESC_SE_Li128ELb1ELb1ELb1ELb0EEENS1_36VarlenDynamicPersistentTileSchedulerILi128ELi48ELi128ELi128ELb1ELb1ELb0ELb0ELb1ELb1EEEEEEEEEvNT_6ParamsE,"",@"SHT_CUDA_INFO"
	.sectionflags	@""
	.align	4


	//----- nvinfo : EIATTR_CUDA_API_VERSION
	.align		4
        /*0000*/ 	.byte	0x04, 0x37
        /*0002*/ 	.short	(.L_90 - .L_89)
.L_89:
        /*0004*/ 	.word	0x00000082


	//----- nvinfo : EIATTR_KPARAM_INFO
	.align		4
.L_90:
        /*0008*/ 	.byte	0x04, 0x17
        /*000a*/ 	.short	(.L_92 - .L_91)
.L_91:
        /*000c*/ 	.word	0x00000000
        /*0010*/ 	.short	0x0000
        /*0012*/ 	.short	0x0000
        /*0014*/ 	.byte	0x00, 0xf0, 0xe1, 0x10


	//----- nvinfo : EIATTR_SPARSE_MMA_MASK
	.align		4
.L_92:
        /*0018*/ 	.byte	0x03, 0x50
        /*001a*/ 	.short	0x0000


	//----- nvinfo : EIATTR_MAXREG_COUNT
	.align		4
        /*001c*/ 	.byte	0x03, 0x1b
        /*001e*/ 	.short	0x00ff


	//----- nvinfo : EIATTR_MERCURY_ISA_VERSION
	.align		4
        /*0020*/ 	.byte	0x03, 0x5f
        /*0022*/ 	.short	0x0101


	//----- nvinfo : EIATTR_EXIT_INSTR_OFFSETS
	.align		4
        /*0024*/ 	.byte	0x04, 0x1c
        /*0026*/ 	.short	(.L_94 - .L_93)


	//   ....[0]....
.L_93:
        /*0028*/ 	.word	0x00000010


	//----- nvinfo : EIATTR_MAX_THREADS
	.align		4
.L_94:
        /*002c*/ 	.byte	0x04, 0x05
        /*002e*/ 	.short	(.L_96 - .L_95)
.L_95:
        /*0030*/ 	.word	0x00000080
        /*0034*/ 	.word	0x00000001
        /*0038*/ 	.word	0x00000001


	//----- nvinfo : EIATTR_CBANK_PARAM_SIZE
	.align		4
.L_96:
        /*003c*/ 	.byte	0x03, 0x19
        /*003e*/ 	.short	0x0438


	//----- nvinfo : EIATTR_PARAM_CBANK
	.align		4
        /*0040*/ 	.byte	0x04, 0x0a
        /*0042*/ 	.short	(.L_98 - .L_97)
	.align		4
.L_97:
        /*0044*/ 	.word	index@(.nv.constant0._ZN7cutlass13device_kernelIN5flash19enable_sm80_to_sm89INS1_16FlashAttnFwdSm80INS1_25CollectiveMainloopFwdSm80ILi4ELi1ELb0EN4cute5tupleIJNS5_1CILi128EEENS7_ILi48EEENS7_ILi96EEEEEELi96ENS_6half_tEfNS_4arch4Sm80ELb0ELb0ELb0ELb1ELb1ELb1ELb1ELb1EEENS1_21CollectiveEpilogueFwdINS6_IJS8_SA_S9_EEENS6_IJNS7_ILi1EEESI_SI_EEESC_SE_Li128ELb1ELb1ELb1ELb0EEENS1_36VarlenDynamicPersistentTileSchedulerILi128ELi48ELi128ELi128ELb1ELb1ELb0ELb0ELb1ELb1EEEEEEEEEvNT_6ParamsE)
        /*0048*/ 	.short	0x0210
        /*004a*/ 	.short	0x0438


	//----- nvinfo : EIATTR_SW_WAR
	.align		4
.L_98:
        /*004c*/ 	.byte	0x04, 0x36
        /*004e*/ 	.short	(.L_100 - .L_99)
.L_99:
        /*0050*/ 	.word	0x00000008
.L_100:


//--------------------- .nv.info._ZN7cutlass13device_kernelIN5flash19enable_sm80_to_sm89INS1_16FlashAttnFwdSm80INS1_25CollectiveMainloopFwdSm80ILi4ELi1ELb0EN4cute5tupleIJNS5_1CILi128EEENS7_ILi48EEENS7_ILi96EEEEEELi96ENS_6half_tEfNS_4arch4Sm80ELb0ELb1ELb0ELb0ELb1ELb0ELb1ELb1EEENS1_21CollectiveEpilogueFwdINS6_IJS8_SA_S9_EEENS6_IJNS7_ILi1EEESI_SI_EEESC_SE_Li128ELb0ELb1ELb1ELb0EEENS1_19SingleTileSchedulerILb0ELb1ELb1ELi128EEEEEEEEEvNT_6ParamsE --------------------------
	.section	.nv.info._ZN7cutlass13device_kernelIN5flash19enable_sm80_to_sm89INS1_16FlashAttnFwdSm80INS1_25CollectiveMainloopFwdSm80ILi4ELi1ELb0EN4cute5tupleIJNS5_1CILi128EEENS7_ILi48EEENS7_ILi96EEEEEELi96ENS_6half_tEfNS_4arch4Sm80ELb0ELb1ELb0ELb0ELb1ELb0ELb1ELb1EEENS1_21CollectiveEpilogueFwdINS6_IJS8_SA_S9_EEENS6_IJNS7_ILi1EEESI_SI_EEESC_SE_Li128ELb0ELb1ELb1ELb0EEENS1_19SingleTileSchedulerILb0ELb1ELb1ELi128EEEEEEEEEvNT_6ParamsE,"",@"SHT_CUDA_INFO"
	.sectionflags	@""
	.align	4


	//----- nvinfo : EIATTR_CUDA_API_VERSION
	.align		4
        /*0000*/ 	.byte	0x04, 0x37
        /*0002*/ 	.short	(.L_102 - .L_101)
.L_101:
        /*0004*/ 	.word	0x00000082


	//----- nvinfo : EIATTR_KPARAM_INFO
	.align		4
.L_102:
        /*0008*/ 	.byte	0x04, 0x17
        /*000a*/ 	.short	(.L_104 - .L_103)
.L_103:
        /*000c*/ 	.word	0x00000000
        /*0010*/ 	.short	0x0000
        /*0012*/ 	.short	0x0000
        /*0014*/ 	.byte	0x00, 0xf0, 0x61, 0x10


	//----- nvinfo : EIATTR_SPARSE_MMA_MASK
	.align		4
.L_104:
        /*0018*/ 	.byte	0x03, 0x50
        /*001a*/ 	.short	0x0000


	//----- nvinfo : EIATTR_MAXREG_COUNT
	.align		4
        /*001c*/ 	.byte	0x03, 0x1b
        /*001e*/ 	.short	0x00ff


	//----- nvinfo : EIATTR_MERCURY_ISA_VERSION
	.align		4
        /*0020*/ 	.byte	0x03, 0x5f
        /*0022*/ 	.short	0x0101


	//----- nvinfo : EIATTR_EXIT_INSTR_OFFSETS
	.align		4
        /*0024*/ 	.byte	0x04, 0x1c
        /*0026*/ 	.short	(.L_106 - .L_105)


	//   ....[0]....
.L_105:
        /*0028*/ 	.word	0x00000010


	//----- nvinfo : EIATTR_MAX_THREADS
	.align		4
.L_106:
        /*002c*/ 	.byte	0x04, 0x05
        /*002e*/ 	.short	(.L_108 - .L_107)
.L_107:
        /*0030*/ 	.word	0x00000080
        /*0034*/ 	.word	0x00000001
        /*0038*/ 	.word	0x00000001


	//----- nvinfo : EIATTR_CBANK_PARAM_SIZE
	.align		4
.L_108:
        /*003c*/ 	.byte	0x03, 0x19
        /*003e*/ 	.short	0x0418


	//----- nvinfo : EIATTR_PARAM_CBANK
	.align		4
        /*0040*/ 	.byte	0x04, 0x0a
        /*0042*/ 	.short	(.L_110 - .L_109)
	.align		4
.L_109:
        /*0044*/ 	.word	index@(.nv.constant0._ZN7cutlass13device_kernelIN5flash19enable_sm80_to_sm89INS1_16FlashAttnFwdSm80INS1_25CollectiveMainloopFwdSm80ILi4ELi1ELb0EN4cute5tupleIJNS5_1CILi128EEENS7_ILi48EEENS7_ILi96EEEEEELi96ENS_6half_tEfNS_4arch4Sm80ELb0ELb1ELb0ELb0ELb1ELb0ELb1ELb1EEENS1_21CollectiveEpilogueFwdINS6_IJS8_SA_S9_EEENS6_IJNS7_ILi1EEESI_SI_EEESC_SE_Li128ELb0ELb1ELb1ELb0EEENS1_19SingleTileSchedulerILb0ELb1ELb1ELi128EEEEEEEEEvNT_6ParamsE)
        /*0048*/ 	.short	0x0210
        /*004a*/ 	.short	0x0418


	//----- nvinfo : EIATTR_SW_WAR
	.align		4
.L_110:
        /*004c*/ 	.byte	0x04, 0x36
        /*004e*/ 	.short	(.L_112 - .L_111)
.L_111:
        /*0050*/ 	.word	0x00000008
.L_112:


//--------------------- .nv.info._ZN7cutlass13device_kernelIN5flash19enable_sm80_to_sm89INS1_16FlashAttnFwdSm80INS1_25CollectiveMainloopFwdSm80ILi4ELi1ELb0EN4cute5tupleIJNS5_1CILi128EEENS7_ILi48EEENS7_ILi96EEEEEELi96ENS_6half_tEfNS_4arch4Sm80ELb0ELb1ELb0ELb1ELb1ELb0ELb1ELb1EEENS1_21CollectiveEpilogueFwdINS6_IJS8_SA_S9_EEENS6_IJNS7_ILi1EEESI_SI_EEESC_SE_Li128ELb1ELb1ELb1ELb0EEENS1_36VarlenDynamicPersistentTileSchedulerILi128ELi48ELi128ELi128ELb1ELb1ELb0ELb1ELb0ELb1EEEEEEEEEvNT_6ParamsE --------------------------
	.section	.nv.info._ZN7cutlass13device_kernelIN5flash19enable_sm80_to_sm89INS1_16FlashAttnFwdSm80INS1_25CollectiveMainloopFwdSm80ILi4ELi1ELb0EN4cute5tupleIJNS5_1CILi128EEENS7_ILi48EEENS7_ILi96EEEEEELi96ENS_6half_tEfNS_4arch4Sm80ELb0ELb1ELb0ELb1ELb1ELb0ELb1ELb1EEENS1_21CollectiveEpilogueFwdINS6_IJS8_SA_S9_EEENS6_IJNS7_ILi1EEESI_SI_EEESC_SE_Li128ELb1ELb1ELb1ELb0EEENS1_36VarlenDynamicPersistentTileSchedulerILi128ELi48ELi128ELi128ELb1ELb1ELb0ELb1ELb0ELb1EEEEEEEEEvNT_6ParamsE,"",@"SHT_CUDA_INFO"
	.sectionflags	@""
	.align	4


	//----- nvinfo : EIATTR_CUDA_API_VERSION
	.align		4
        /*0000*/ 	.byte	0x04, 0x37
        /*0002*/ 	.short	(.L_114 - .L_113)
.L_113:
        /*0004*/ 	.word	0x00000082


	//----- nvinfo : EIATTR_KPARAM_INFO
	.align		4
.L_114:
        /*0008*/ 	.byte	0x04, 0x17
        /*000a*/ 	.short	(.L_116 - .L_115)
.L_115:
        /*000c*/ 	.word	0x00000000
        /*0010*/ 	.short	0x0000
        /*0012*/ 	.short	0x0000
        /*0014*/ 	.byte	0x00, 0xf0, 0xe1, 0x10


	//----- nvinfo : EIATTR_SPARSE_MMA_MASK
	.align		4
.L_116:
        /*0018*/ 	.byte	0x03, 0x50
        /*001a*/ 	.short	0x0000


	//----- nvinfo : EIATTR_MAXREG_COUNT
	.align		4
        /*001c*/ 	.byte	0x03, 0x1b
        /*001e*/ 	.short	0x00ff


	//----- nvinfo : EIATTR_MERCURY_ISA_VERSION
	.align		4
        /*0020*/ 	.byte	0x03, 0x5f
        /*0022*/ 	.short	0x0101


	//----- nvinfo : EIATTR_EXIT_INSTR_OFFSETS
	.align		4
        /*0024*/ 	.byte	0x04, 0x1c
        /*0026*/ 	.short	(.L_118 - .L_117)


	//   ....[0]....
.L_117:
        /*0028*/ 	.word	0x00000010


	//----- nvinfo : EIATTR_MAX_THREADS
	.align		4
.L_118:
        /*002c*/ 	.byte	0x04, 0x05
        /*002e*/ 	.short	(.L_120 - .L_119)
.L_119:
        /*0030*/ 	.word	0x00000080
        /*0034*/ 	.word	0x00000001
        /*0038*/ 	.word	0x00000001


	//----- nvinfo : EIATTR_CBANK_PARAM_SIZE
	.align		4
.L_120:
        /*003c*/ 	.byte	0x03, 0x19
        /*003e*/ 	.short	0x0438


	//----- nvinfo : EIATTR_PARAM_CBANK
	.align		4
        /*0040*/ 	.byte	0x04, 0x0a
        /*0042*/ 	.short	(.L_122 - .L_121)
	.align		4
.L_121:
        /*0044*/ 	.word	index@(.nv.constant0._ZN7cutlass13device_kernelIN5flash19enable_sm80_to_sm89INS1_16FlashAttnFwdSm80INS1_25CollectiveMainloopFwdSm80ILi4ELi1ELb0EN4cute5tupleIJNS5_1CILi128EEENS7_ILi48EEENS7_ILi96EEEEEELi96ENS_6half_tEfNS_4arch4Sm80ELb0ELb1ELb0ELb1ELb1ELb0ELb1ELb1EEENS1_21CollectiveEpilogueFwdINS6_IJS8_SA_S9_EEENS6_IJNS7_ILi1EEESI_SI_EEESC_SE_Li128ELb1ELb1ELb1ELb0EEENS1_36VarlenDynamicPersistentTileSchedulerILi128ELi48ELi128ELi128ELb1ELb1ELb0ELb1ELb0ELb1EEEEEEEEEvNT_6ParamsE)
        /*0048*/ 	.short	0x0210
        /*004a*/ 	.short	0x0438


	//----- nvinfo : EIATTR_SW_WAR
	.align		4
.L_122:
        /*004c*/ 	.byte	0x04, 0x36
        /*004e*/ 	.short	(.L_124 - .L_123)
.L_123:
        /*0050*/ 	.word	0x00000008
.L_124:


//--------------------- .nv.info._ZN7cutlass13device_kernelIN5flash19enable_sm80_to_sm89INS1_16FlashAttnFwdSm80INS1_25CollectiveMainloopFwdSm80ILi4ELi1ELb0EN4cute5tupleIJNS5_1CILi128EEENS7_ILi48EEENS7_ILi96EEEEEELi96ENS_6half_tEfNS_4arch4Sm80ELb0ELb1ELb0ELb1ELb1ELb1ELb1ELb1EEENS1_21CollectiveEpilogueFwdINS6_IJS8_SA_S9_EEENS6_IJNS7_ILi1EEESI_SI_EEESC_SE_Li128ELb1ELb1ELb1ELb0EEENS1_36VarlenDynamicPersistentTileSchedulerILi128ELi48ELi128ELi128ELb1ELb1ELb0ELb1ELb0ELb1EEEEEEEEEvNT_6ParamsE --------------------------
	.section	.nv.info._ZN7cutlass13device_kernelIN5flash19enable_sm80_to_sm89INS1_16FlashAttnFwdSm80INS1_25CollectiveMainloopFwdSm80ILi4ELi1ELb0EN4cute5tupleIJNS5_1CILi128EEENS7_ILi48EEENS7_ILi96EEEEEELi96ENS_6half_tEfNS_4arch4Sm80ELb0ELb1ELb0ELb1ELb1ELb1ELb1ELb1EEENS1_21CollectiveEpilogueFwdINS6_IJS8_SA_S9_EEENS6_IJNS7_ILi1EEESI_SI_EEESC_SE_Li128ELb1ELb1ELb1ELb0EEENS1_36VarlenDynamicPersistentTileSchedulerILi128ELi48ELi128ELi128ELb1ELb1ELb0ELb1ELb0ELb1EEEEEEEEEvNT_6ParamsE,"",@"SHT_CUDA_INFO"
	.sectionflags	@""
	.align	4


	//----- nvinfo : EIATTR_CUDA_API_VERSION
	.align		4
        /*0000*/ 	.byte	0x04, 0x37
        /*0002*/ 	.short	(.L_126 - .L_125)
.L_125:
        /*0004*/ 	.word	0x00000082


	//----- nvinfo : EIATTR_KPARAM_INFO
	.align		4
.L_126:
        /*0008*/ 	.byte	0x04, 0x17
        /*000a*/ 	.short	(.L_128 - .L_127)
.L_127:
        /*000c*/ 	.word	0x00000000
        /*0010*/ 	.short	0x0000
        /*0012*/ 	.short	0x0000
        /*0014*/ 	.byte	0x00, 0xf0, 0xe1, 0x10


	//----- nvinfo : EIATTR_SPARSE_MMA_MASK
	.align		4
.L_128:
        /*0018*/ 	.byte	0x03, 0x50
        /*001a*/ 	.short	0x0000


	//----- nvinfo : EIATTR_MAXREG_COUNT
	.align		4
        /*001c*/ 	.byte	0x03, 0x1b
        /*001e*/ 	.short	0x00ff


	//----- nvinfo : EIATTR_MERCURY_ISA_VERSION
	.align		4
        /*0020*/ 	.byte	0x03, 0x5f
        /*0022*/ 	.short	0x0101


	//----- nvinfo : EIATTR_EXIT_INSTR_OFFSETS
	.align		4
        /*0024*/ 	.byte	0x04, 0x1c
        /*0026*/ 	.short	(.L_130 - .L_129)


	//   ....[0]....
.L_129:
        /*0028*/ 	.word	0x00000010


	//----- nvinfo : EIATTR_MAX_THREADS
	.align		4
.L_130:
        /*002c*/ 	.byte	0x04, 0x05
        /*002e*/ 	.short	(.L_132 - .L_131)
.L_131:
        /*0030*/ 	.word	0x00000080
        /*0034*/ 	.word	0x00000001
        /*0038*/ 	.word	0x00000001


	//----- nvinfo : EIATTR_CBANK_PARAM_SIZE
	.align		4
.L_132:
        /*003c*/ 	.byte	0x03, 0x19
        /*003e*/ 	.short	0x0438


	//----- nvinfo : EIATTR_PARAM_CBANK
	.align		4
        /*0040*/ 	.byte	0x04, 0x0a
        /*0042*/ 	.short	(.L_134 - .L_133)
	.align		4
.L_133:
        /*0044*/ 	.word	index@(.nv.constant0._ZN7cutlass13device_kernelIN5flash19enable_sm80_to_sm89INS1_16FlashAttnFwdSm80INS1_25CollectiveMainloopFwdSm80ILi4ELi1ELb0EN4cute5tupleIJNS5_1CILi128EEENS7_ILi48EEENS7_ILi96EEEEEELi96ENS_6half_tEfNS_4arch4Sm80ELb0ELb1ELb0ELb1ELb1ELb1ELb1ELb1EEENS1_21CollectiveEpilogueFwdINS6_IJS8_SA_S9_EEENS6_IJNS7_ILi1EEESI_SI_EEESC_SE_Li128ELb1ELb1ELb1ELb0EEENS1_36VarlenDynamicPersistentTileSchedulerILi128ELi48ELi128ELi128ELb1ELb1ELb0ELb1ELb0ELb1EEEEEEEEEvNT_6ParamsE)
        /*0048*/ 	.short	0x0210
        /*004a*/ 	.short	0x0438


	//----- nvinfo : EIATTR_SW_WAR
	.align		4
.L_134:
        /*004c*/ 	.byte	0x04, 0x36
        /*004e*/ 	.short	(.L_136 - .L_135)
.L_135:
        /*0050*/ 	.word	0x00000008
.L_136:


//--------------------- .nv.info._ZN7cutlass13device_kernelIN5flash19enable_sm80_to_sm89INS1_16FlashAttnFwdSm80INS1_25CollectiveMainloopFwdSm80ILi4ELi1ELb0EN4cute5tupleIJNS5_1CILi128EEENS7_ILi64EEENS7_ILi96EEEEEELi96ENS_6half_tEfNS_4arch4Sm80ELb1ELb0ELb0ELb0ELb1ELb0ELb1ELb1EEENS1_21CollectiveEpilogueFwdINS6_IJS8_SA_S9_EEENS6_IJNS7_ILi1EEESI_SI_EEESC_SE_Li128ELb0ELb1ELb1ELb0EEENS1_30DynamicPersistentTileSchedulerILi128ELi128ELb1ELb1ELb0EEEEEEEEEvNT_6ParamsE --------------------------
	.section	.nv.info._ZN7cutlass13device_kernelIN5flash19enable_sm80_to_sm89INS1_16FlashAttnFwdSm80INS1_25CollectiveMainloopFwdSm80ILi4ELi1ELb0EN4cute5tupleIJNS5_1CILi128EEENS7_ILi64EEENS7_ILi96EEEEEELi96ENS_6half_tEfNS_4arch4Sm80ELb1ELb0ELb0ELb0ELb1ELb0ELb1ELb1EEENS1_21CollectiveEpilogueFwdINS6_IJS8_SA_S9_EEENS6_IJNS7_ILi1EEESI_SI_EEESC_SE_Li128ELb0ELb1ELb1ELb0EEENS1_30DynamicPersistentTileSchedulerILi128ELi128ELb1ELb1ELb0EEEEEEEEEvNT_6ParamsE,"",@"SHT_CUDA_INFO"
	.sectionflags	@""
	.align	4


	//----- nvinfo : EIATTR_CUDA_API_VERSION
	.align		4
        /*0000*/ 	.byte	0x04, 0x37
        /*0002*/ 	.short	(.L_138 - .L_137)
.L_137:
        /*0004*/ 	.word	0x00000082


	//----- nvinfo : EIATTR_KPARAM_INFO
	.align		4
.L_138:
        /*0008*/ 	.byte	0x04, 0x17
        /*000a*/ 	.short	(.L_140 - .L_139)
.L_139:
        /*000c*/ 	.word	0x00000000
        /*0010*/ 	.short	0x0000
        /*0012*/ 	.short	0x0000
        /*0014*/ 	.byte	0x00, 0xf0, 0xa1, 0x10


	//----- nvinfo : EIATTR_SPARSE_MMA_MASK
	.align		4
.L_140:
        /*0018*/ 	.byte	0x03, 0x50
        /*001a*/ 	.short	0x0000


	//----- nvinfo : EIATTR_MAXREG_COUNT
	.align		4
        /*001c*/ 	.byte	0x03, 0x1b
        /*001e*/ 	.short	0x00ff


	//----- nvinfo : EIATTR_MERCURY_ISA_VERSION
	.align		4
        /*0020*/ 	.byte	0x03, 0x5f
        /*0022*/ 	.short	0x0101


	//----- nvinfo : EIATTR_EXIT_INSTR_OFFSETS
	.align		4
        /*0024*/ 	.byte	0x04, 0x1c
        /*0026*/ 	.short	(.L_142 - .L_141)


	//   ....[0]....
.L_141:
        /*0028*/ 	.word	0x00000010


	//----- nvinfo : EIATTR_MAX_THREADS
	.align		4
.L_142:
        /*002c*/ 	.byte	0x04, 0x05
        /*002e*/ 	.short	(.L_144 - .L_143)
.L_143:
        /*0030*/ 	.word	0x00000080
        /*0034*/ 	.word	0x00000001
        /*0038*/ 	.word	0x00000001


	//----- nvinfo : EIATTR_CBANK_PARAM_SIZE
	.align		4
.L_144:
        /*003c*/ 	.byte	0x03, 0x19
        /*003e*/ 	.short	0x0428


	//----- nvinfo : EIATTR_PARAM_CBANK
	.align		4
        /*0040*/ 	.byte	0x04, 0x0a
        /*0042*/ 	.short	(.L_146 - .L_145)
	.align		4
.L_145:
        /*0044*/ 	.word	index@(.nv.constant0._ZN7cutlass13device_kernelIN5flash19enable_sm80_to_sm89INS1_16FlashAttnFwdSm80INS1_25CollectiveMainloopFwdSm80ILi4ELi1ELb0EN4cute5tupleIJNS5_1CILi128EEENS7_ILi64EEENS7_ILi96EEEEEELi96ENS_6half_tEfNS_4arch4Sm80ELb1ELb0ELb0ELb0ELb1ELb0ELb1ELb1EEENS1_21CollectiveEpilogueFwdINS6_IJS8_SA_S9_EEENS6_IJNS7_ILi1EEESI_SI_EEESC_SE_Li128ELb0ELb1ELb1ELb0EEENS1_30DynamicPersistentTileSchedulerILi128ELi128ELb1ELb1ELb0EEEEEEEEEvNT_6ParamsE)
        /*0048*/ 	.short	0x0210
        /*004a*/ 	.short	0x0428


	//----- nvinfo : EIATTR_SW_WAR
	.align		4
.L_146:
        /*004c*/ 	.byte	0x04, 0x36
        /*004e*/ 	.short	(.L_148 - .L_147)
.L_147:
        /*0050*/ 	.word	0x00000008
.L_148:


//--------------------- .nv.info._ZN7cutlass13device_kernelIN5flash19enable_sm80_to_sm89INS1_16FlashAttnFwdSm80INS1_25CollectiveMainloopFwdSm80ILi4ELi1ELb0EN4cute5tupleIJNS5_1CILi128EEENS7_ILi48EEENS7_ILi96EEEEEELi96ENS_6half_tEfNS_4arch4Sm80ELb1ELb0ELb0ELb1ELb1ELb0ELb1ELb1EEENS1_21CollectiveEpilogueFwdINS6_IJS8_SA_S9_EEENS6_IJNS7_ILi1EEESI_SI_EEESC_SE_Li128ELb1ELb1ELb1ELb0EEENS1_36VarlenDynamicPersistentTileSchedulerILi128ELi48ELi128ELi128ELb1ELb1ELb0ELb1ELb1ELb1EEEEEEEEEvNT_6ParamsE --------------------------
	.section	.nv.info._ZN7cutlass13device_kernelIN5flash19enable_sm80_to_sm89INS1_16FlashAttnFwdSm80INS1_25CollectiveMainloopFwdSm80ILi4ELi1ELb0EN4cute5tupleIJNS5_1CILi128EEENS7_ILi48EEENS7_ILi96EEEEEELi96ENS_6half_tEfNS_4arch4Sm80ELb1ELb0ELb0ELb1ELb1ELb0ELb1ELb1EEENS1_21CollectiveEpilogueFwdINS6_IJS8_SA_S9_EEENS6_IJNS7_ILi1EEESI_SI_EEESC_SE_Li128ELb1ELb1ELb1ELb0EEENS1_36VarlenDynamicPersistentTileSchedulerILi128ELi48ELi128ELi128ELb1ELb1ELb0ELb1ELb1ELb1EEEEEEEEEvNT_6ParamsE,"",@"SHT_CUDA_INFO"
	.sectionflags	@""
	.align	4


	//----- nvinfo : EIATTR_CUDA_API_VERSION
	.align		4
        /*0000*/ 	.byte	0x04, 0x37
        /*0002*/ 	.short	(.L_150 - .L_149)
.L_149:
        /*0004*/ 	.word	0x00000082


	//----- nvinfo : EIATTR_KPARAM_INFO
	.align		4
.L_150:
        /*0008*/ 	.byte	0x04, 0x17
        /*000a*/ 	.short	(.L_152 - .L_151)
.L_151:
        /*000c*/ 	.word	0x00000000
        /*0010*/ 	.short	0x0000
        /*0012*/ 	.short	0x0000
        /*0014*/ 	.byte	0x00, 0xf0, 0xe1, 0x10


	//----- nvinfo : EIATTR_SPARSE_MMA_MASK
	.align		4
.L_152:
        /*0018*/ 	.byte	0x03, 0x50
        /*001a*/ 	.short	0x0000


	//----- nvinfo : EIATTR_MAXREG_COUNT
	.align		4
        /*001c*/ 	.byte	0x03, 0x1b
        /*001e*/ 	.short	0x00ff


	//----- nvinfo : EIATTR_MERCURY_ISA_VERSION
	.align		4
        /*0020*/ 	.byte	0x03, 0x5f
        /*0022*/ 	.short	0x0101


	//----- nvinfo : EIATTR_EXIT_INSTR_OFFSETS
	.align		4
        /*0024*/ 	.byte	0x04, 0x1c
        /*0026*/ 	.short	(.L_154 - .L_153)


	//   ....[0]....
.L_153:
        /*0028*/ 	.word	0x00000010


	//----- nvinfo : EIATTR_MAX_THREADS
	.align		4
.L_154:
        /*002c*/ 	.byte	0x04, 0x05
        /*002e*/ 	.short	(.L_156 - .L_155)
.L_155:
        /*0030*/ 	.word	0x00000080
        /*0034*/ 	.word	0x00000001
        /*0038*/ 	.word	0x00000001


	//----- nvinfo : EIATTR_CBANK_PARAM_SIZE
	.align		4
.L_156:
        /*003c*/ 	.byte	0x03, 0x19
        /*003e*/ 	.short	0x0438


	//----- nvinfo : EIATTR_PARAM_CBANK
	.align		4
        /*0040*/ 	.byte	0x04, 0x0a
        /*0042*/ 	.short	(.L_158 - .L_157)
	.align		4
.L_157:
        /*0044*/ 	.word	index@(.nv.constant0._ZN7cutlass13device_kernelIN5flash19enable_sm80_to_sm89INS1_16FlashAttnFwdSm80INS1_25CollectiveMainloopFwdSm80ILi4ELi1ELb0EN4cute5tupleIJNS5_1CILi128EEENS7_ILi48EEENS7_ILi96EEEEEELi96ENS_6half_tEfNS_4arch4Sm80ELb1ELb0ELb0ELb1ELb1ELb0ELb1ELb1EEENS1_21CollectiveEpilogueFwdINS6_IJS8_SA_S9_EEENS6_IJNS7_ILi1EEESI_SI_EEESC_SE_Li128ELb1ELb1ELb1ELb0EEENS1_36VarlenDynamicPersistentTileSchedulerILi128ELi48ELi128ELi128ELb1ELb1ELb0ELb1ELb1ELb1EEEEEEEEEvNT_6ParamsE)
        /*0048*/ 	.short	0x0210
        /*004a*/ 	.short	0x0438


	//----- nvinfo : EIATTR_SW_WAR
	.align		4
.L_158:
        /*004c*/ 	.byte	0x04, 0x36
        /*004e*/ 	.short	(.L_160 - .L_159)
.L_159:
        /*0050*/ 	.word	0x00000008
.L_160:


//--------------------- .nv.info._ZN7cutlass13device_kernelIN5flash19enable_sm80_to_sm89INS1_16FlashAttnFwdSm80INS1_25CollectiveMainloopFwdSm80ILi4ELi1ELb0EN4cute5tupleIJNS5_1CILi128EEENS7_ILi48EEENS7_ILi96EEEEEELi96ENS_6half_tEfNS_4arch4Sm80ELb1ELb0ELb0ELb1ELb1ELb1ELb1ELb1EEENS1_21CollectiveEpilogueFwdINS6_IJS8_SA_S9_EEENS6_IJNS7_ILi1EEESI_SI_EEESC_SE_Li128ELb1ELb1ELb1ELb0EEENS1_36VarlenDynamicPersistentTileSchedulerILi128ELi48ELi128ELi128ELb1ELb1ELb0ELb1ELb1ELb1EEEEEEEEEvNT_6ParamsE --------------------------
	.section	.nv.info._ZN7cutlass13device_kernelIN5flash19enable_sm80_to_sm89INS1_16FlashAttnFwdSm80INS1_25CollectiveMainloopFwdSm80ILi4ELi1ELb0EN4cute5tupleIJNS5_1CILi128EEENS7_ILi48EEENS7_ILi96EEEEEELi96ENS_6half_tEfNS_4arch4Sm80ELb1ELb0ELb0ELb1ELb1ELb1ELb1ELb1EEENS1_21CollectiveEpilogueFwdINS6_IJS8_SA_S9_EEENS6_IJNS7_ILi1EEESI_SI_EEESC_SE_Li128ELb1ELb1ELb1ELb0EEENS1_36VarlenDynamicPersistentTileSchedulerILi128ELi48ELi128ELi128ELb1ELb1ELb0ELb1ELb1ELb1EEEEEEEEEvNT_6ParamsE,"",@"SHT_CUDA_INFO"
	.sectionflags	@""
	.align	4


	//----- nvinfo : EIATTR_CUDA_API_VERSION
	.align		4
        /*0000*/ 	.byte	0x04, 0x37
        /*0002*/ 	.short	(.L_162 - .L_161)
.L_161:
        /*0004*/ 	.word	0x00000082


	//----- nvinfo : EIATTR_KPARAM_INFO
	.align		4
.L_162:
        /*0008*/ 	.byte	0x04, 0x17
        /*000a*/ 	.short	(.L_164 - .L_163)
.L_163:
        /*000c*/ 	.word	0x00000000
        /*0010*/ 	.short	0x0000
        /*0012*/ 	.short	0x0000
        /*0014*/ 	.byte	0x00, 0xf0, 0xe1, 0x10


	//----- nvinfo : EIATTR_SPARSE_MMA_MASK
	.align		4
.L_164:
        /*0018*/ 	.byte	0x03, 0x50
        /*001a*/ 	.short	0x0000


	//----- nvinfo : EIATTR_MAXREG_COUNT
	.align		4
        /*001c*/ 	.byte	0x03, 0x1b
        /*001e*/ 	.short	0x00ff


	//----- nvinfo : EIATTR_MERCURY_ISA_VERSION
	.align		4
        /*0020*/ 	.byte	0x03, 0x5f
        /*0022*/ 	.short	0x0101


	//----- nvinfo : EIATTR_EXIT_INSTR_OFFSETS
	.align		4
        /*0024*/ 	.byte	0x04, 0x1c
        /*0026*/ 	.short	(.L_166 - .L_165)


	//   ....[0]....
.L_165:
        /*0028*/ 	.word	0x00000010


	//----- nvinfo : EIATTR_MAX_THREADS
	.align		4
.L_166:
        /*002c*/ 	.byte	0x04, 0x05
        /*002e*/ 	.short	(.L_168 - .L_167)
.L_167:
        /*0030*/ 	.word	0x00000080
        /*0034*/ 	.word	0x00000001
        /*0038*/ 	.word	0x00000001


	//----- nvinfo : EIATTR_CBANK_PARAM_SIZE
	.align		4
.L_168:
        /*003c*/ 	.byte	0x03, 0x19
        /*003e*/ 	.short	0x0438


	//----- nvinfo : EIATTR_PARAM_CBANK
	.align		4
        /*0040*/ 	.byte	0x04, 0x0a
        /*0042*/ 	.short	(.L_170 - .L_169)
	.align		4
.L_169:
        /*0044*/ 	.word	index@(.nv.constant0._ZN7cutlass13device_kernelIN5flash19enable_sm80_to_sm89INS1_16FlashAttnFwdSm80INS1_25CollectiveMainloopFwdSm80ILi4ELi1ELb0EN4cute5tupleIJNS5_1CILi128EEENS7_ILi48EEENS7_ILi96EEEEEELi96ENS_6half_tEfNS_4arch4Sm80ELb1ELb0ELb0ELb1ELb1ELb1ELb1ELb1EEENS1_21CollectiveEpilogueFwdINS6_IJS8_SA_S9_EEENS6_IJNS7_ILi1EEESI_SI_EEESC_SE_Li128ELb1ELb1ELb1ELb0EEENS1_36VarlenDynamicPersistentTileSchedulerILi128ELi48ELi128ELi128ELb1ELb1ELb0ELb1ELb1ELb1EEEEEEEEEvNT_6ParamsE)
        /*0048*/ 	.short	0x0210
        /*004a*/ 	.short	0x0438


	//----- nvinfo : EIATTR_SW_WAR
	.align		4
.L_170:
        /*004c*/ 	.byte	0x04, 0x36
        /*004e*/ 	.short	(.L_172 - .L_171)
.L_171:
        /*0050*/ 	.word	0x00000008
.L_172:


//--------------------- .nv.callgraph             --------------------------
	.section	.nv.callgraph,"",@"SHT_CUDA_CALLGRAPH"
	.align	4
	.sectionentsize	8
	.align		4
        /*0000*/ 	.word	0x00000000
	.align		4
        /*0004*/ 	.word	0xffffffff
	.align		4
        /*0008*/ 	.word	0x00000000
	.align		4
        /*000c*/ 	.word	0xfffffffe
	.align		4
        /*0010*/ 	.word	0x00000000
	.align		4
        /*0014*/ 	.word	0xfffffffd
	.align		4
        /*0018*/ 	.word	0x00000000
	.align		4
        /*001c*/ 	.word	0xfffffffc


//--------------------- .nv.constant4             --------------------------
	.section	.nv.constant4,"a",@progbits
	.align	8
	.align		8
.nv.constant4:
        /*0000*/ 	.dword	_ZN77_INTERNAL_43084670_41_flash_fwd_hdim96_fp16_paged_split_sm80_cu_0106449f_36334cuda3std3__45__cpo5beginE
	.align		8
        /*0008*/ 	.dword	_ZN77_INTERNAL_43084670_41_flash_fwd_hdim96_fp16_paged_split_sm80_cu_0106449f_36334cuda3std3__45__cpo3endE
	.align		8
        /*0010*/ 	.dword	_ZN77_INTERNAL_43084670_41_flash_fwd_hdim96_fp16_paged_split_sm80_cu_0106449f_36334cuda3std3__45__cpo6cbeginE
	.align		8
        /*0018*/ 	.dword	_ZN77_INTERNAL_43084670_41_flash_fwd_hdim96_fp16_paged_split_sm80_cu_0106449f_36334cuda3std3__45__cpo4cendE
	.align		8
        /*0020*/ 	.dword	_ZN77_INTERNAL_43084670_41_flash_fwd_hdim96_fp16_paged_split_sm80_cu_0106449f_36334cuda3std3__479_GLOBAL__N__43084670_41_flash_fwd_hdim96_fp16_paged_split_sm80_cu_0106449f_36336ignoreE
	.align		8
        /*0028*/ 	.dword	_ZN77_INTERNAL_43084670_41_flash_fwd_hdim96_fp16_paged_split_sm80_cu_0106449f_36334cuda3std3__419piecewise_constructE
	.align		8
        /*0030*/ 	.dword	_ZN77_INTERNAL_43084670_41_flash_fwd_hdim96_fp16_paged_split_sm80_cu_0106449f_36334cuda3std3__48in_placeE
	.align		8
        /*0038*/ 	.dword	_ZN77_INTERNAL_43084670_41_flash_fwd_hdim96_fp16_paged_split_sm80_cu_0106449f_36334cuda3std6ranges3__45__cpo4swapE
	.align		8
        /*0040*/ 	.dword	_ZN77_INTERNAL_43084670_41_flash_fwd_hdim96_fp16_paged_split_sm80_cu_0106449f_36334cuda3std6ranges3__45__cpo9iter_moveE
	.align		8
        /*0048*/ 	.dword	_ZN77_INTERNAL_43084670_41_flash_fwd_hdim96_fp16_paged_split_sm80_cu_0106449f_36334cute7productE
	.align		8
        /*0050*/ 	.dword	_ZN77_INTERNAL_43084670_41_flash_fwd_hdim96_fp16_paged_split_sm80_cu_0106449f_36334cute1_E


//--------------------- .text._ZN7cutlass13device_kernelIN5flash19enable_sm80_to_sm89INS1_16FlashAttnFwdSm80INS1_25CollectiveMainloopFwdSm80ILi4ELi1ELb0EN4cute5tupleIJNS5_1CILi128EEENS7_ILi64EEENS7_ILi96EEEEEELi96ENS_6half_tEfNS_4arch4Sm80ELb0ELb0ELb0ELb0ELb1ELb0ELb1ELb1EEENS1_21CollectiveEpilogueFwdINS6_IJS8_SA_S9_EEENS6_IJNS7_ILi1EEESI_SI_EEESC_SE_Li128ELb0ELb1ELb1ELb0EEENS1_19SingleTileSchedulerILb0ELb1ELb1ELi128EEEEEEEEEvNT_6ParamsE --------------------------
	.section	.text._ZN7cutlass13device_kernelIN5flash19enable_sm80_to_sm89INS1_16FlashAttnFwdSm80INS1_25CollectiveMainloopFwdSm80ILi4ELi1ELb0EN4cute5tupleIJNS5_1CILi128EEENS7_ILi64EEENS7_ILi96EEEEEELi96ENS_6half_tEfNS_4arch4Sm80ELb0ELb0ELb0ELb0ELb1ELb0ELb1ELb1EEENS1_21CollectiveEpilogueFwdINS6_IJS8_SA_S9_EEENS6_IJNS7_ILi1EEESI_SI_EEESC_SE_Li128ELb0ELb1ELb1ELb0EEENS1_19SingleTileSchedulerILb0ELb1ELb1ELi128EEEEEEEEEvNT_6ParamsE,"ax",@progbits
	.align	128
.text._ZN7cutlass13device_kernelIN5flash19enable_sm80_to_sm89INS1_16FlashAttnFwdSm80INS1_25CollectiveMainloopFwdSm80ILi4ELi1ELb0EN4cute5tupleIJNS5_1CILi128EEENS7_ILi64EEENS7_ILi96EEEEEELi96ENS_6half_tEfNS_4arch4Sm80ELb0ELb0ELb0ELb0ELb1ELb0ELb1ELb1EEENS1_21CollectiveEpilogueFwdINS6_IJS8_SA_S9_EEENS6_IJNS7_ILi1EEESI_SI_EEESC_SE_Li128ELb0ELb1ELb1ELb0EEENS1_19SingleTileSchedulerILb0ELb1ELb1ELi128EEEEEEEEEvNT_6ParamsE:
        .type           _ZN7cutlass13device_kernelIN5flash19enable_sm80_to_sm89INS1_16FlashAttnFwdSm80INS1_25CollectiveMainloopFwdSm80ILi4ELi1ELb0EN4cute5tupleIJNS5_1CILi128EEENS7_ILi64EEENS7_ILi96EEEEEELi96ENS_6half_tEfNS_4arch4Sm80ELb0ELb0ELb0ELb0ELb1ELb0ELb1ELb1EEENS1_21CollectiveEpilogueFwdINS6_IJS8_SA_S9_EEENS6_IJNS7_ILi1EEESI_SI_EEESC_SE_Li128ELb0ELb1ELb1ELb0EEENS1_19SingleTileSchedulerILb0ELb1ELb1ELi128EEEEEEEEEvNT_6ParamsE,@function
        .size           _ZN7cutlass13device_kernelIN5flash19enable_sm80_to_sm89INS1_16FlashAttnFwdSm80INS1_25CollectiveMainloopFwdSm80ILi4ELi1ELb0EN4cute5tupleIJNS5_1CILi128EEENS7_ILi64EEENS7_ILi96EEEEEELi96ENS_6half_tEfNS_4arch4Sm80ELb0ELb0ELb0ELb0ELb1ELb0ELb1ELb1EEENS1_21CollectiveEpilogueFwdINS6_IJS8_SA_S9_EEENS6_IJNS7_ILi1EEESI_SI_EEESC_SE_Li128ELb0ELb1ELb1ELb0EEENS1_19SingleTileSchedulerILb0ELb1ELb1ELi128EEEEEEEEEvNT_6ParamsE,(.L_x_9 - _ZN7cutlass13device_kernelIN5flash19enable_sm80_to_sm89INS1_16FlashAttnFwdSm80INS1_25CollectiveMainloopFwdSm80ILi4ELi1ELb0EN4cute5tupleIJNS5_1CILi128EEENS7_ILi64EEENS7_ILi96EEEEEELi96ENS_6half_tEfNS_4arch4Sm80ELb0ELb0ELb0ELb0ELb1ELb0ELb1ELb1EEENS1_21CollectiveEpilogueFwdINS6_IJS8_SA_S9_EEENS6_IJNS7_ILi1EEESI_SI_EEESC_SE_Li128ELb0ELb1ELb1ELb0EEENS1_19SingleTileSchedulerILb0ELb1ELb1ELi128EEEEEEEEEvNT_6ParamsE)
        .other          _ZN7cutlass13device_kernelIN5flash19enable_sm80_to_sm89INS1_16FlashAttnFwdSm80INS1_25CollectiveMainloopFwdSm80ILi4ELi1ELb0EN4cute5tupleIJNS5_1CILi128EEENS7_ILi64EEENS7_ILi96EEEEEELi96ENS_6half_tEfNS_4arch4Sm80ELb0ELb0ELb0ELb0ELb1ELb0ELb1ELb1EEENS1_21CollectiveEpilogueFwdINS6_IJS8_SA_S9_EEENS6_IJNS7_ILi1EEESI_SI_EEESC_SE_Li128ELb0ELb1ELb1ELb0EEENS1_19SingleTileSchedulerILb0ELb1ELb1ELi128EEEEEEEEEvNT_6ParamsE,@"STO_CUDA_ENTRY STV_DEFAULT"
_ZN7cutlass13device_kernelIN5flash19enable_sm80_to_sm89INS1_16FlashAttnFwdSm80INS1_25CollectiveMainloopFwdSm80ILi4ELi1ELb0EN4cute5tupleIJNS5_1CILi128EEENS7_ILi64EEENS7_ILi96EEEEEELi96ENS_6half_tEfNS_4arch4Sm80ELb0ELb0ELb0ELb0ELb1ELb0ELb1ELb1EEENS1_21CollectiveEpilogueFwdINS6_IJS8_SA_S9_EEENS6_IJNS7_ILi1EEESI_SI_EEESC_SE_Li128ELb0ELb1ELb1ELb0EEENS1_19SingleTileSchedulerILb0ELb1ELb1ELi128EEEEEEEEEvNT_6ParamsE:
[----:B------:R-:W-:Y:S01]  /*0000*/  LDC R1, c[0x0][0x28] ;  /* 0x00000a00ff017b82 */ /* 0x000fe20000000800 */
[----:B------:R-:W-:Y:S05]  /*0010*/  EXIT ;  /* 0x000000000000794d */ /* 0x000fea0003800000 */
.L_x_0:
[----:B------:R-:W-:-:S00]  /*0020*/  BRA `(.L_x_0) ;  /* 0xfffffffc00fc7947 */ /* 0x000fc0000383ffff */
[----:B------:R-:W-:-:S00]  /*0030*/  NOP ;  /* 0x0000000000007918 */ /* 0x000fc00000000000 */
        /* <DEDUP_REMOVED lines=12> */
.L_x_9:


//--------------------- .text._ZN7cutlass13device_kernelIN5flash19enable_sm80_to_sm89INS1_16FlashAttnFwdSm80INS1_25CollectiveMainloopFwdSm80ILi4ELi1ELb0EN4cute5tupleIJNS5_1CILi128EEENS7_ILi48EEENS7_ILi96EEEEEELi96ENS_6half_tEfNS_4arch4Sm80ELb0ELb0ELb0ELb1ELb1ELb0ELb1ELb1EEENS1_21CollectiveEpilogueFwdINS6_IJS8_SA_S9_EEENS6_IJNS7_ILi1EEESI_SI_EEESC_SE_Li128ELb1ELb1ELb1ELb0EEENS1_36VarlenDynamicPersistentTileSchedulerILi128ELi48ELi128ELi128ELb1ELb1ELb0ELb0ELb1ELb1EEEEEEEEEvNT_6ParamsE --------------------------
	.section	.text._ZN7cutlass13device_kernelIN5flash19enable_sm80_to_sm89INS1_16FlashAttnFwdSm80INS1_25CollectiveMainloopFwdSm80ILi4ELi1ELb0EN4cute5tupleIJNS5_1CILi128EEENS7_ILi48EEENS7_ILi96EEEEEELi96ENS_6half_tEfNS_4arch4Sm80ELb0ELb0ELb0ELb1ELb1ELb0ELb1ELb1EEENS1_21CollectiveEpilogueFwdINS6_IJS8_SA_S9_EEENS6_IJNS7_ILi1EEESI_SI_EEESC_SE_Li128ELb1ELb1ELb1ELb0EEENS1_36VarlenDynamicPersistentTileSchedulerILi128ELi48ELi128ELi128ELb1ELb1ELb0ELb0ELb1ELb1EEEEEEEEEvNT_6ParamsE,"ax",@progbits
	.align	128
.text._ZN7cutlass13device_kernelIN5flash19enable_sm80_to_sm89INS1_16FlashAttnFwdSm80INS1_25CollectiveMainloopFwdSm80ILi4ELi1ELb0EN4cute5tupleIJNS5_1CILi128EEENS7_ILi48EEENS7_ILi96EEEEEELi96ENS_6half_tEfNS_4arch4Sm80ELb0ELb0ELb0ELb1ELb1ELb0ELb1ELb1EEENS1_21CollectiveEpilogueFwdINS6_IJS8_SA_S9_EEENS6_IJNS7_ILi1EEESI_SI_EEESC_SE_Li128ELb1ELb1ELb1ELb0EEENS1_36VarlenDynamicPersistentTileSchedulerILi128ELi48ELi128ELi128ELb1ELb1ELb0ELb0ELb1ELb1EEEEEEEEEvNT_6ParamsE:
        .type           _ZN7cutlass13device_kernelIN5flash19enable_sm80_to_sm89INS1_16FlashAttnFwdSm80INS1_25CollectiveMainloopFwdSm80ILi4ELi1ELb0EN4cute5tupleIJNS5_1CILi128EEENS7_ILi48EEENS7_ILi96EEEEEELi96ENS_6half_tEfNS_4arch4Sm80ELb0ELb0ELb0ELb1ELb1ELb0ELb1ELb1EEENS1_21CollectiveEpilogueFwdINS6_IJS8_SA_S9_EEENS6_IJNS7_ILi1EEESI_SI_EEESC_SE_Li128ELb1ELb1ELb1ELb0EEENS1_36VarlenDynamicPersistentTileSchedulerILi128ELi48ELi128ELi128ELb1ELb1ELb0ELb0ELb1ELb1EEEEEEEEEvNT_6ParamsE,@function
        .size           _ZN7cutlass13device_kernelIN5flash19enable_sm80_to_sm89INS1_16FlashAttnFwdSm80INS1_25CollectiveMainloopFwdSm80ILi4ELi1ELb0EN4cute5tupleIJNS5_1CILi128EEENS7_ILi48EEENS7_ILi96EEEEEELi96ENS_6half_tEfNS_4arch4Sm80ELb0ELb0ELb0ELb1ELb1ELb0ELb1ELb1EEENS1_21CollectiveEpilogueFwdINS6_IJS8_SA_S9_EEENS6_IJNS7_ILi1EEESI_SI_EEESC_SE_Li128ELb1ELb1ELb1ELb0EEENS1_36VarlenDynamicPersistentTileSchedulerILi128ELi48ELi128ELi128ELb1ELb1ELb0ELb0ELb1ELb1EEEEEEEEEvNT_6ParamsE,(.L_x_10 - _ZN7cutlass13device_kernelIN5flash19enable_sm80_to_sm89INS1_16FlashAttnFwdSm80INS1_25CollectiveMainloopFwdSm80ILi4ELi1ELb0EN4cute5tupleIJNS5_1CILi128EEENS7_ILi48EEENS7_ILi96EEEEEELi96ENS_6half_tEfNS_4arch4Sm80ELb0ELb0ELb0ELb1ELb1ELb0ELb1ELb1EEENS1_21CollectiveEpilogueFwdINS6_IJS8_SA_S9_EEENS6_IJNS7_ILi1EEESI_SI_EEESC_SE_Li128ELb1ELb1ELb1ELb0EEENS1_36VarlenDynamicPersistentTileSchedulerILi128ELi48ELi128ELi128ELb1ELb1ELb0ELb0ELb1ELb1EEEEEEEEEvNT_6ParamsE)
        .other          _ZN7cutlass13device_kernelIN5flash19enable_sm80_to_sm89INS1_16FlashAttnFwdSm80INS1_25CollectiveMainloopFwdSm80ILi4ELi1ELb0EN4cute5tupleIJNS5_1CILi128EEENS7_ILi48EEENS7_ILi96EEEEEELi96ENS_6half_tEfNS_4arch4Sm80ELb0ELb0ELb0ELb1ELb1ELb0ELb1ELb1EEENS1_21CollectiveEpilogueFwdINS6_IJS8_SA_S9_EEENS6_IJNS7_ILi1EEESI_SI_EEESC_SE_Li128ELb1ELb1ELb1ELb0EEENS1_36VarlenDynamicPersistentTileSchedulerILi128ELi48ELi128ELi128ELb1ELb1ELb0ELb0ELb1ELb1EEEEEEEEEvNT_6ParamsE,@"STO_CUDA_ENTRY STV_DEFAULT"
_ZN7cutlass13device_kernelIN5flash19enable_sm80_to_sm89INS1_16FlashAttnFwdSm80INS1_25CollectiveMainloopFwdSm80ILi4ELi1ELb0EN4cute5tupleIJNS5_1CILi128EEENS7_ILi48EEENS7_ILi96EEEEEELi96ENS_6half_tEfNS_4arch4Sm80ELb0ELb0ELb0ELb1ELb1ELb0ELb1ELb1EEENS1_21CollectiveEpilogueFwdINS6_IJS8_SA_S9_EEENS6_IJNS7_ILi1EEESI_SI_EEESC_SE_Li128ELb1ELb1ELb1ELb0EEENS1_36VarlenDynamicPersistentTileSchedulerILi128ELi48ELi128ELi128ELb1ELb1ELb0ELb0ELb1ELb1EEEEEEEEEvNT_6ParamsE:
[----:B------:R-:W-:Y:S01]  /*0000*/  LDC R1, c[0x0][0x28] ;  /* 0x00000a00ff017b82 */ /* 0x000fe20000000800 */
[----:B------:R-:W-:Y:S05]  /*0010*/  EXIT ;  /* 0x000000000000794d */ /* 0x000fea0003800000 */
.L_x_1:
        /* <DEDUP_REMOVED lines=14> */
.L_x_10:


//--------------------- .text._ZN7cutlass13device_kernelIN5flash19enable_sm80_to_sm89INS1_16FlashAttnFwdSm80INS1_25CollectiveMainloopFwdSm80ILi4ELi1ELb0EN4cute5tupleIJNS5_1CILi128EEENS7_ILi48EEENS7_ILi96EEEEEELi96ENS_6half_tEfNS_4arch4Sm80ELb0ELb0ELb0ELb1ELb1ELb1ELb1ELb1EEENS1_21CollectiveEpilogueFwdINS6_IJS8_SA_S9_EEENS6_IJNS7_ILi1EEESI_SI_EEESC_SE_Li128ELb1ELb1ELb1ELb0EEENS1_36VarlenDynamicPersistentTileSchedulerILi128ELi48ELi128ELi128ELb1ELb1ELb0ELb0ELb1ELb1EEEEEEEEEvNT_6ParamsE --------------------------
	.section	.text._ZN7cutlass13device_kernelIN5flash19enable_sm80_to_sm89INS1_16FlashAttnFwdSm80INS1_25CollectiveMainloopFwdSm80ILi4ELi1ELb0EN4cute5tupleIJNS5_1CILi128EEENS7_ILi48EEENS7_ILi96EEEEEELi96ENS_6half_tEfNS_4arch4Sm80ELb0ELb0ELb0ELb1ELb1ELb1ELb1ELb1EEENS1_21CollectiveEpilogueFwdINS6_IJS8_SA_S9_EEENS6_IJNS7_ILi1EEESI_SI_EEESC_SE_Li128ELb1ELb1ELb1ELb0EEENS1_36VarlenDynamicPersistentTileSchedulerILi128ELi48ELi128ELi128ELb1ELb1ELb0ELb0ELb1ELb1EEEEEEEEEvNT_6ParamsE,"ax",@progbits
	.align	128
.text._ZN7cutlass13device_kernelIN5flash19enable_sm80_to_sm89INS1_16FlashAttnFwdSm80INS1_25CollectiveMainloopFwdSm80ILi4ELi1ELb0EN4cute5tupleIJNS5_1CILi128EEENS7_ILi48EEENS7_ILi96EEEEEELi96ENS_6half_tEfNS_4arch4Sm80ELb0ELb0ELb0ELb1ELb1ELb1ELb1ELb1EEENS1_21CollectiveEpilogueFwdINS6_IJS8_SA_S9_EEENS6_IJNS7_ILi1EEESI_SI_EEESC_SE_Li128ELb1ELb1ELb1ELb0EEENS1_36VarlenDynamicPersistentTileSchedulerILi128ELi48ELi128ELi128ELb1ELb1ELb0ELb0ELb1ELb1EEEEEEEEEvNT_6ParamsE:
        .type           _ZN7cutlass13device_kernelIN5flash19enable_sm80_to_sm89INS1_16FlashAttnFwdSm80INS1_25CollectiveMainloopFwdSm80ILi4ELi1ELb0EN4cute5tupleIJNS5_1CILi128EEENS7_ILi48EEENS7_ILi96EEEEEELi96ENS_6half_tEfNS_4arch4Sm80ELb0ELb0ELb0ELb1ELb1ELb1ELb1ELb1EEENS1_21CollectiveEpilogueFwdINS6_IJS8_SA_S9_EEENS6_IJNS7_ILi1EEESI_SI_EEESC_SE_Li128ELb1ELb1ELb1ELb0EEENS1_36VarlenDynamicPersistentTileSchedulerILi128ELi48ELi128ELi128ELb1ELb1ELb0ELb0ELb1ELb1EEEEEEEEEvNT_6ParamsE,@function
        .size           _ZN7cutlass13device_kernelIN5flash19enable_sm80_to_sm89INS1_16FlashAttnFwdSm80INS1_25CollectiveMainloopFwdSm80ILi4ELi1ELb0EN4cute5tupleIJNS5_1CILi128EEENS7_ILi48EEENS7_ILi96EEEEEELi96ENS_6half_tEfNS_4arch4Sm80ELb0ELb0ELb0ELb1ELb1ELb1ELb1ELb1EEENS1_21CollectiveEpilogueFwdINS6_IJS8_SA_S9_EEENS6_IJNS7_ILi1EEESI_SI_EEESC_SE_Li128ELb1ELb1ELb1ELb0EEENS1_36VarlenDynamicPersistentTileSchedulerILi128ELi48ELi128ELi128ELb1ELb1ELb0ELb0ELb1ELb1EEEEEEEEEvNT_6ParamsE,(.L_x_11 - _ZN7cutlass13device_kernelIN5flash19enable_sm80_to_sm89INS1_16FlashAttnFwdSm80INS1_25CollectiveMainloopFwdSm80ILi4ELi1ELb0EN4cute5tupleIJNS5_1CILi128EEENS7_ILi48EEENS7_ILi96EEEEEELi96ENS_6half_tEfNS_4arch4Sm80ELb0ELb0ELb0ELb1ELb1ELb1ELb1ELb1EEENS1_21CollectiveEpilogueFwdINS6_IJS8_SA_S9_EEENS6_IJNS7_ILi1EEESI_SI_EEESC_SE_Li128ELb1ELb1ELb1ELb0EEENS1_36VarlenDynamicPersistentTileSchedulerILi128ELi48ELi128ELi128ELb1ELb1ELb0ELb0ELb1ELb1EEEEEEEEEvNT_6ParamsE)
        .other          _ZN7cutlass13device_kernelIN5flash19enable_sm80_to_sm89INS1_16FlashAttnFwdSm80INS1_25CollectiveMainloopFwdSm80ILi4ELi1ELb0EN4cute5tupleIJNS5_1CILi128EEENS7_ILi48EEENS7_ILi96EEEEEELi96ENS_6half_tEfNS_4arch4Sm80ELb0ELb0ELb0ELb1ELb1ELb1ELb1ELb1EEENS1_21CollectiveEpilogueFwdINS6_IJS8_SA_S9_EEENS6_IJNS7_ILi1EEESI_SI_EEESC_SE_Li128ELb1ELb1ELb1ELb0EEENS1_36VarlenDynamicPersistentTileSchedulerILi128ELi48ELi128ELi128ELb1ELb1ELb0ELb0ELb1ELb1EEEEEEEEEvNT_6ParamsE,@"STO_CUDA_ENTRY STV_DEFAULT"
_ZN7cutlass13device_kernelIN5flash19enable_sm80_to_sm89INS1_16FlashAttnFwdSm80INS1_25CollectiveMainloopFwdSm80ILi4ELi1ELb0EN4cute5tupleIJNS5_1CILi128EEENS7_ILi48EEENS7_ILi96EEEEEELi96ENS_6half_tEfNS_4arch4Sm80ELb0ELb0ELb0ELb1ELb1ELb1ELb1ELb1EEENS1_21CollectiveEpilogueFwdINS6_IJS8_SA_S9_EEENS6_IJNS7_ILi1EEESI_SI_EEESC_SE_Li128ELb1ELb1ELb1ELb0EEENS1_36VarlenDynamicPersistentTileSchedulerILi128ELi48ELi128ELi128ELb1ELb1ELb0ELb0ELb1ELb1EEEEEEEEEvNT_6ParamsE:
[----:B------:R-:W-:Y:S01]  /*0000*/  LDC R1, c[0x0][0x28] ;  /* 0x00000a00ff017b82 */ /* 0x000fe20000000800 */
[----:B------:R-:W-:Y:S05]  /*0010*/  EXIT ;  /* 0x000000000000794d */ /* 0x000fea0003800000 */
.L_x_2:
        /* <DEDUP_REMOVED lines=14> */
.L_x_11:


//--------------------- .text._ZN7cutlass13device_kernelIN5flash19enable_sm80_to_sm89INS1_16FlashAttnFwdSm80INS1_25CollectiveMainloopFwdSm80ILi4ELi1ELb0EN4cute5tupleIJNS5_1CILi128EEENS7_ILi48EEENS7_ILi96EEEEEELi96ENS_6half_tEfNS_4arch4Sm80ELb0ELb1ELb0ELb0ELb1ELb0ELb1ELb1EEENS1_21CollectiveEpilogueFwdINS6_IJS8_SA_S9_EEENS6_IJNS7_ILi1EEESI_SI_EEESC_SE_Li128ELb0ELb1ELb1ELb0EEENS1_19SingleTileSchedulerILb0ELb1ELb1ELi128EEEEEEEEEvNT_6ParamsE --------------------------
	.section	.text._ZN7cutlass13device_kernelIN5flash19enable_sm80_to_sm89INS1_16FlashAttnFwdSm80INS1_25CollectiveMainloopFwdSm80ILi4ELi1ELb0EN4cute5tupleIJNS5_1CILi128EEENS7_ILi48EEENS7_ILi96EEEEEELi96ENS_6half_tEfNS_4arch4Sm80ELb0ELb1ELb0ELb0ELb1ELb0ELb1ELb1EEENS1_21CollectiveEpilogueFwdINS6_IJS8_SA_S9_EEENS6_IJNS7_ILi1EEESI_SI_EEESC_SE_Li128ELb0ELb1ELb1ELb0EEENS1_19SingleTileSchedulerILb0ELb1ELb1ELi128EEEEEEEEEvNT_6ParamsE,"ax",@progbits
	.align	128
.text._ZN7cutlass13device_kernelIN5flash19enable_sm80_to_sm89INS1_16FlashAttnFwdSm80INS1_25CollectiveMainloopFwdSm80ILi4ELi1ELb0EN4cute5tupleIJNS5_1CILi128EEENS7_ILi48EEENS7_ILi96EEEEEELi96ENS_6half_tEfNS_4arch4Sm80ELb0ELb1ELb0ELb0ELb1ELb0ELb1ELb1EEENS1_21CollectiveEpilogueFwdINS6_IJS8_SA_S9_EEENS6_IJNS7_ILi1EEESI_SI_EEESC_SE_Li128ELb0ELb1ELb1ELb0EEENS1_19SingleTileSchedulerILb0ELb1ELb1ELi128EEEEEEEEEvNT_6ParamsE:
        .type           _ZN7cutlass13device_kernelIN5flash19enable_sm80_to_sm89INS1_16FlashAttnFwdSm80INS1_25CollectiveMainloopFwdSm80ILi4ELi1ELb0EN4cute5tupleIJNS5_1CILi128EEENS7_ILi48EEENS7_ILi96EEEEEELi96ENS_6half_tEfNS_4arch4Sm80ELb0ELb1ELb0ELb0ELb1ELb0ELb1ELb1EEENS1_21CollectiveEpilogueFwdINS6_IJS8_SA_S9_EEENS6_IJNS7_ILi1EEESI_SI_EEESC_SE_Li128ELb0ELb1ELb1ELb0EEENS1_19SingleTileSchedulerILb0ELb1ELb1ELi128EEEEEEEEEvNT_6ParamsE,@function
        .size           _ZN7cutlass13device_kernelIN5flash19enable_sm80_to_sm89INS1_16FlashAttnFwdSm80INS1_25CollectiveMainloopFwdSm80ILi4ELi1ELb0EN4cute5tupleIJNS5_1CILi128EEENS7_ILi48EEENS7_ILi96EEEEEELi96ENS_6half_tEfNS_4arch4Sm80ELb0ELb1ELb0ELb0ELb1ELb0ELb1ELb1EEENS1_21CollectiveEpilogueFwdINS6_IJS8_SA_S9_EEENS6_IJNS7_ILi1EEESI_SI_EEESC_SE_Li128ELb0ELb1ELb1ELb0EEENS1_19SingleTileSchedulerILb0ELb1ELb1ELi128EEEEEEEEEvNT_6ParamsE,(.L_x_12 - _ZN7cutlass13device_kernelIN5flash19enable_sm80_to_sm89INS1_16FlashAttnFwdSm80INS1_25CollectiveMainloopFwdSm80ILi4ELi1ELb0EN4cute5tupleIJNS5_1CILi128EEENS7_ILi48EEENS7_ILi96EEEEEELi96ENS_6half_tEfNS_4arch4Sm80ELb0ELb1ELb0ELb0ELb1ELb0ELb1ELb1EEENS1_21CollectiveEpilogueFwdINS6_IJS8_SA_S9_EEENS6_IJNS7_ILi1EEESI_SI_EEESC_SE_Li128ELb0ELb1ELb1ELb0EEENS1_19SingleTileSchedulerILb0ELb1ELb1ELi128EEEEEEEEEvNT_6ParamsE)
        .other          _ZN7cutlass13device_kernelIN5flash19enable_sm80_to_sm89INS1_16FlashAttnFwdSm80INS1_25CollectiveMainloopFwdSm80ILi4ELi1ELb0EN4cute5tupleIJNS5_1CILi128EEENS7_ILi48EEENS7_ILi96EEEEEELi96ENS_6half_tEfNS_4arch4Sm80ELb0ELb1ELb0ELb0ELb1ELb0ELb1ELb1EEENS1_21CollectiveEpilogueFwdINS6_IJS8_SA_S9_EEENS6_IJNS7_ILi1EEESI_SI_EEESC_SE_Li128ELb0ELb1ELb1ELb0EEENS1_19SingleTileSchedulerILb0ELb1ELb1ELi128EEEEEEEEEvNT_6ParamsE,@"STO_CUDA_ENTRY STV_DEFAULT"
_ZN7cutlass13device_kernelIN5flash19enable_sm80_to_sm89INS1_16FlashAttnFwdSm80INS1_25CollectiveMainloopFwdSm80ILi4ELi1ELb0EN4cute5tupleIJNS5_1CILi128EEENS7_ILi48EEENS7_ILi96EEEEEELi96ENS_6half_tEfNS_4arch4Sm80ELb0ELb1ELb0ELb0ELb1ELb0ELb1ELb1EEENS1_21CollectiveEpilogueFwdINS6_IJS8_SA_S9_EEENS6_IJNS7_ILi1EEESI_SI_EEESC_SE_Li128ELb0ELb1ELb1ELb0EEENS1_19SingleTileSchedulerILb0ELb1ELb1ELi128EEEEEEEEEvNT_6ParamsE:
[----:B------:R-:W-:Y:S01]  /*0000*/  LDC R1, c[0x0][0x28] ;  /* 0x00000a00ff017b82 */ /* 0x000fe20000000800 */
[----:B------:R-:W-:Y:S05]  /*0010*/  EXIT ;  /* 0x000000000000794d */ /* 0x000fea0003800000 */
.L_x_3:
        /* <DEDUP_REMOVED lines=14> */
.L_x_12:


//--------------------- .text._ZN7cutlass13device_kernelIN5flash19enable_sm80_to_sm89INS1_16FlashAttnFwdSm80INS1_25CollectiveMainloopFwdSm80ILi4ELi1ELb0EN4cute5tupleIJNS5_1CILi128EEENS7_ILi48EEENS7_ILi96EEEEEELi96ENS_6half_tEfNS_4arch4Sm80ELb0ELb1ELb0ELb1ELb1ELb0ELb1ELb1EEENS1_21CollectiveEpilogueFwdINS6_IJS8_SA_S9_EEENS6_IJNS7_ILi1EEESI_SI_EEESC_SE_Li128ELb1ELb1ELb1ELb0EEENS1_36VarlenDynamicPersistentTileSchedulerILi128ELi48ELi128ELi128ELb1ELb1ELb0ELb1ELb0ELb1EEEEEEEEEvNT_6ParamsE --------------------------
	.section	.text._ZN7cutlass13device_kernelIN5flash19enable_sm80_to_sm89INS1_16FlashAttnFwdSm80INS1_25CollectiveMainloopFwdSm80ILi4ELi1ELb0EN4cute5tupleIJNS5_1CILi128EEENS7_ILi48EEENS7_ILi96EEEEEELi96ENS_6half_tEfNS_4arch4Sm80ELb0ELb1ELb0ELb1ELb1ELb0ELb1ELb1EEENS1_21CollectiveEpilogueFwdINS6_IJS8_SA_S9_EEENS6_IJNS7_ILi1EEESI_SI_EEESC_SE_Li128ELb1ELb1ELb1ELb0EEENS1_36VarlenDynamicPersistentTileSchedulerILi128ELi48ELi128ELi128ELb1ELb1ELb0ELb1ELb0ELb1EEEEEEEEEvNT_6ParamsE,"ax",@progbits
	.align	128
.text._ZN7cutlass13device_kernelIN5flash19enable_sm80_to_sm89INS1_16FlashAttnFwdSm80INS1_25CollectiveMainloopFwdSm80ILi4ELi1ELb0EN4cute5tupleIJNS5_1CILi128EEENS7_ILi48EEENS7_ILi96EEEEEELi96ENS_6half_tEfNS_4arch4Sm80ELb0ELb1ELb0ELb1ELb1ELb0ELb1ELb1EEENS1_21CollectiveEpilogueFwdINS6_IJS8_SA_S9_EEENS6_IJNS7_ILi1EEESI_SI_EEESC_SE_Li128ELb1ELb1ELb1ELb0EEENS1_36VarlenDynamicPersistentTileSchedulerILi128ELi48ELi128ELi128ELb1ELb1ELb0ELb1ELb0ELb1EEEEEEEEEvNT_6ParamsE:
        .type           _ZN7cutlass13device_kernelIN5flash19enable_sm80_to_sm89INS1_16FlashAttnFwdSm80INS1_25CollectiveMainloopFwdSm80ILi4ELi1ELb0EN4cute5tupleIJNS5_1CILi128EEENS7_ILi48EEENS7_ILi96EEEEEELi96ENS_6half_tEfNS_4arch4Sm80ELb0ELb1ELb0ELb1ELb1ELb0ELb1ELb1EEENS1_21CollectiveEpilogueFwdINS6_IJS8_SA_S9_EEENS6_IJNS7_ILi1EEESI_SI_EEESC_SE_Li128ELb1ELb1ELb1ELb0EEENS1_36VarlenDynamicPersistentTileSchedulerILi128ELi48ELi128ELi128ELb1ELb1ELb0ELb1ELb0ELb1EEEEEEEEEvNT_6ParamsE,@function
        .size           _ZN7cutlass13device_kernelIN5flash19enable_sm80_to_sm89INS1_16FlashAttnFwdSm80INS1_25CollectiveMainloopFwdSm80ILi4ELi1ELb0EN4cute5tupleIJNS5_1CILi128EEENS7_ILi48EEENS7_ILi96EEEEEELi96ENS_6half_tEfNS_4arch4Sm80ELb0ELb1ELb0ELb1ELb1ELb0ELb1ELb1EEENS1_21CollectiveEpilogueFwdINS6_IJS8_SA_S9_EEENS6_IJNS7_ILi1EEESI_SI_EEESC_SE_Li128ELb1ELb1ELb1ELb0EEENS1_36VarlenDynamicPersistentTileSchedulerILi128ELi48ELi128ELi128ELb1ELb1ELb0ELb1ELb0ELb1EEEEEEEEEvNT_6ParamsE,(.L_x_13 - _ZN7cutlass13device_kernelIN5flash19enable_sm80_to_sm89INS1_16FlashAttnFwdSm80INS1_25CollectiveMainloopFwdSm80ILi4ELi1ELb0EN4cute5tupleIJNS5_1CILi128EEENS7_ILi48EEENS7_ILi96EEEEEELi96ENS_6half_tEfNS_4arch4Sm80ELb0ELb1ELb0ELb1ELb1ELb0ELb1ELb1EEENS1_21CollectiveEpilogueFwdINS6_IJS8_SA_S9_EEENS6_IJNS7_ILi1EEESI_SI_EEESC_SE_Li128ELb1ELb1ELb1ELb0EEENS1_36VarlenDynamicPersistentTileSchedulerILi128ELi48ELi128ELi128ELb1ELb1ELb0ELb1ELb0ELb1EEEEEEEEEvNT_6ParamsE)
        .other          _ZN7cutlass13device_kernelIN5flash19enable_sm80_to_sm89INS1_16FlashAttnFwdSm80INS1_25CollectiveMainloopFwdSm80ILi4ELi1ELb0EN4cute5tupleIJNS5_1CILi128EEENS7_ILi48EEENS7_ILi96EEEEEELi96ENS_6half_tEfNS_4arch4Sm80ELb0ELb1ELb0ELb1ELb1ELb0ELb1ELb1EEENS1_21CollectiveEpilogueFwdINS6_IJS8_SA_S9_EEENS6_IJNS7_ILi1EEESI_SI_EEESC_SE_Li128ELb1ELb1ELb1ELb0EEENS1_36VarlenDynamicPersistentTileSchedulerILi128ELi48ELi128ELi128ELb1ELb1ELb0ELb1ELb0ELb1EEEEEEEEEvNT_6ParamsE,@"STO_CUDA_ENTRY STV_DEFAULT"
_ZN7cutlass13device_kernelIN5flash19enable_sm80_to_sm89INS1_16FlashAttnFwdSm80INS1_25CollectiveMainloopFwdSm80ILi4ELi1ELb0EN4cute5tupleIJNS5_1CILi128EEENS7_ILi48EEENS7_ILi96EEEEEELi96ENS_6half_tEfNS_4arch4Sm80ELb0ELb1ELb0ELb1ELb1ELb0ELb1ELb1EEENS1_21CollectiveEpilogueFwdINS6_IJS8_SA_S9_EEENS6_IJNS7_ILi1EEESI_SI_EEESC_SE_Li128ELb1ELb1ELb1ELb0EEENS1_36VarlenDynamicPersistentTileSchedulerILi128ELi48ELi128ELi128ELb1ELb1ELb0ELb1ELb0ELb1EEEEEEEEEvNT_6ParamsE:
[----:B------:R-:W-:Y:S01]  /*0000*/  LDC R1, c[0x0][0x28] ;  /* 0x00000a00ff017b82 */ /* 0x000fe20000000800 */
[----:B------:R-:W-:Y:S05]  /*0010*/  EXIT ;  /* 0x000000000000794d */ /* 0x000fea0003800000 */
.L_x_4:
        /* <DEDUP_REMOVED lines=14> */
.L_x_13:


//--------------------- .text._ZN7cutlass13device_kernelIN5flash19enable_sm80_to_sm89INS1_16FlashAttnFwdSm80INS1_25CollectiveMainloopFwdSm80ILi4ELi1ELb0EN4cute5tupleIJNS5_1CILi128EEENS7_ILi48EEENS7_ILi96EEEEEELi96ENS_6half_tEfNS_4arch4Sm80ELb0ELb1ELb0ELb1ELb1ELb1ELb1ELb1EEENS1_21CollectiveEpilogueFwdINS6_IJS8_SA_S9_EEENS6_IJNS7_ILi1EEESI_SI_EEESC_SE_Li128ELb1ELb1ELb1ELb0EEENS1_36VarlenDynamicPersistentTileSchedulerILi128ELi48ELi128ELi128ELb1ELb1ELb0ELb1ELb0ELb1EEEEEEEEEvNT_6ParamsE --------------------------
	.section	.text._ZN7cutlass13device_kernelIN5flash19enable_sm80_to_sm89INS1_16FlashAttnFwdSm80INS1_25CollectiveMainloopFwdSm80ILi4ELi1ELb0EN4cute5tupleIJNS5_1CILi128EEENS7_ILi48EEENS7_ILi96EEEEEELi96ENS_6half_tEfNS_4arch4Sm80ELb0ELb1ELb0ELb1ELb1ELb1ELb1ELb1EEENS1_21CollectiveEpilogueFwdINS6_IJS8_SA_S9_EEENS6_IJNS7_ILi1EEESI_SI_EEESC_SE_Li128ELb1ELb1ELb1ELb0EEENS1_36VarlenDynamicPersistentTileSchedulerILi128ELi48ELi128ELi128ELb1ELb1ELb0ELb1ELb0ELb1EEEEEEEEEvNT_6ParamsE,"ax",@progbits
	.align	128
.text._ZN7cutlass13device_kernelIN5flash19enable_sm80_to_sm89INS1_16FlashAttnFwdSm80INS1_25CollectiveMainloopFwdSm80ILi4ELi1ELb0EN4cute5tupleIJNS5_1CILi128EEENS7_ILi48EEENS7_ILi96EEEEEELi96ENS_6half_tEfNS_4arch4Sm80ELb0ELb1ELb0ELb1ELb1ELb1ELb1ELb1EEENS1_21CollectiveEpilogueFwdINS6_IJS8_SA_S9_EEENS6_IJNS7_ILi1EEESI_SI_EEESC_SE_Li128ELb1ELb1ELb1ELb0EEENS1_36VarlenDynamicPersistentTileSchedulerILi128ELi48ELi128ELi128ELb1ELb1ELb0ELb1ELb0ELb1EEEEEEEEEvNT_6ParamsE:
        .type           _ZN7cutlass13device_kernelIN5flash19enable_sm80_to_sm89INS1_16FlashAttnFwdSm80INS1_25CollectiveMainloopFwdSm80ILi4ELi1ELb0EN4cute5tupleIJNS5_1CILi128EEENS7_ILi48EEENS7_ILi96EEEEEELi96ENS_6half_tEfNS_4arch4Sm80ELb0ELb1ELb0ELb1ELb1ELb1ELb1ELb1EEENS1_21CollectiveEpilogueFwdINS6_IJS8_SA_S9_EEENS6_IJNS7_ILi1EEESI_SI_EEESC_SE_Li128ELb1ELb1ELb1ELb0EEENS1_36VarlenDynamicPersistentTileSchedulerILi128ELi48ELi128ELi128ELb1ELb1ELb0ELb1ELb0ELb1EEEEEEEEEvNT_6ParamsE,@function
        .size           _ZN7cutlass13device_kernelIN5flash19enable_sm80_to_sm89INS1_16FlashAttnFwdSm80INS1_25CollectiveMainloopFwdSm80ILi4ELi1ELb0EN4cute5tupleIJNS5_1CILi128EEENS7_ILi48EEENS7_ILi96EEEEEELi96ENS_6half_tEfNS_4arch4Sm80ELb0ELb1ELb0ELb1ELb1ELb1ELb1ELb1EEENS1_21CollectiveEpilogueFwdINS6_IJS8_SA_S9_EEENS6_IJNS7_ILi1EEESI_SI_EEESC_SE_Li128ELb1ELb1ELb1ELb0EEENS1_36VarlenDynamicPersistentTileSchedulerILi128ELi48ELi128ELi128ELb1ELb1ELb0ELb1ELb0ELb1EEEEEEEEEvNT_6ParamsE,(.L_x_14 - _ZN7cutlass13device_kernelIN5flash19enable_sm80_to_sm89INS1_16FlashAttnFwdSm80INS1_25CollectiveMainloopFwdSm80ILi4ELi1ELb0EN4cute5tupleIJNS5_1CILi128EEENS7_ILi48EEENS7_ILi96EEEEEELi96ENS_6half_tEfNS_4arch4Sm80ELb0ELb1ELb0ELb1ELb1ELb1ELb1ELb1EEENS1_21CollectiveEpilogueFwdINS6_IJS8_SA_S9_EEENS6_IJNS7_ILi1EEESI_SI_EEESC_SE_Li128ELb1ELb1ELb1ELb0EEENS1_36VarlenDynamicPersistentTileSchedulerILi128ELi48ELi128ELi128ELb1ELb1ELb0ELb1ELb0ELb1EEEEEEEEEvNT_6ParamsE)
        .other          _ZN7cutlass13device_kernelIN5flash19enable_sm80_to_sm89INS1_16FlashAttnFwdSm80INS1_25CollectiveMainloopFwdSm80ILi4ELi1ELb0EN4cute5tupleIJNS5_1CILi128EEENS7_ILi48EEENS7_ILi96EEEEEELi96ENS_6half_tEfNS_4arch4Sm80ELb0ELb1ELb0ELb1ELb1ELb1ELb1ELb1EEENS1_21CollectiveEpilogueFwdINS6_IJS8_SA_S9_EEENS6_IJNS7_ILi1EEESI_SI_EEESC_SE_Li128ELb1ELb1ELb1ELb0EEENS1_36VarlenDynamicPersistentTileSchedulerILi128ELi48ELi128ELi128ELb1ELb1ELb0ELb1ELb0ELb1EEEEEEEEEvNT_6ParamsE,@"STO_CUDA_ENTRY STV_DEFAULT"
_ZN7cutlass13device_kernelIN5flash19enable_sm80_to_sm89INS1_16FlashAttnFwdSm80INS1_25CollectiveMainloopFwdSm80ILi4ELi1ELb0EN4cute5tupleIJNS5_1CILi128EEENS7_ILi48EEENS7_ILi96EEEEEELi96ENS_6half_tEfNS_4arch4Sm80ELb0ELb1ELb0ELb1ELb1ELb1ELb1ELb1EEENS1_21CollectiveEpilogueFwdINS6_IJS8_SA_S9_EEENS6_IJNS7_ILi1EEESI_SI_EEESC_SE_Li128ELb1ELb1ELb1ELb0EEENS1_36VarlenDynamicPersistentTileSchedulerILi128ELi48ELi128ELi128ELb1ELb1ELb0ELb1ELb0ELb1EEEEEEEEEvNT_6ParamsE:
[----:B------:R-:W-:Y:S01]  /*0000*/  LDC R1, c[0x0][0x28] ;  /* 0x00000a00ff017b82 */ /* 0x000fe20000000800 */
[----:B------:R-:W-:Y:S05]  /*0010*/  EXIT ;  /* 0x000000000000794d */ /* 0x000fea0003800000 */
.L_x_5:
        /* <DEDUP_REMOVED lines=14> */
.L_x_14:


//--------------------- .text._ZN7cutlass13device_kernelIN5flash19enable_sm80_to_sm89INS1_16FlashAttnFwdSm80INS1_25CollectiveMainloopFwdSm80ILi4ELi1ELb0EN4cute5tupleIJNS5_1CILi128EEENS7_ILi64EEENS7_ILi96EEEEEELi96ENS_6half_tEfNS_4arch4Sm80ELb1ELb0ELb0ELb0ELb1ELb0ELb1ELb1EEENS1_21CollectiveEpilogueFwdINS6_IJS8_SA_S9_EEENS6_IJNS7_ILi1EEESI_SI_EEESC_SE_Li128ELb0ELb1ELb1ELb0EEENS1_30DynamicPersistentTileSchedulerILi128ELi128ELb1ELb1ELb0EEEEEEEEEvNT_6ParamsE --------------------------
	.section	.text._ZN7cutlass13device_kernelIN5flash19enable_sm80_to_sm89INS1_16FlashAttnFwdSm80INS1_25CollectiveMainloopFwdSm80ILi4ELi1ELb0EN4cute5tupleIJNS5_1CILi128EEENS7_ILi64EEENS7_ILi96EEEEEELi96ENS_6half_tEfNS_4arch4Sm80ELb1ELb0ELb0ELb0ELb1ELb0ELb1ELb1EEENS1_21CollectiveEpilogueFwdINS6_IJS8_SA_S9_EEENS6_IJNS7_ILi1EEESI_SI_EEESC_SE_Li128ELb0ELb1ELb1ELb0EEENS1_30DynamicPersistentTileSchedulerILi128ELi128ELb1ELb1ELb0EEEEEEEEEvNT_6ParamsE,"ax",@progbits
	.align	128
.text._ZN7cutlass13device_kernelIN5flash19enable_sm80_to_sm89INS1_16FlashAttnFwdSm80INS1_25CollectiveMainloopFwdSm80ILi4ELi1ELb0EN4cute5tupleIJNS5_1CILi128EEENS7_ILi64EEENS7_ILi96EEEEEELi96ENS_6half_tEfNS_4arch4Sm80ELb1ELb0ELb0ELb0ELb1ELb0ELb1ELb1EEENS1_21CollectiveEpilogueFwdINS6_IJS8_SA_S9_EEENS6_IJNS7_ILi1EEESI_SI_EEESC_SE_Li128ELb0ELb1ELb1ELb0EEENS1_30DynamicPersistentTileSchedulerILi128ELi128ELb1ELb1ELb0EEEEEEEEEvNT_6ParamsE:
        .type           _ZN7cutlass13device_kernelIN5flash19enable_sm80_to_sm89INS1_16FlashAttnFwdSm80INS1_25CollectiveMainloopFwdSm80ILi4ELi1ELb0EN4cute5tupleIJNS5_1CILi128EEENS7_ILi64EEENS7_ILi96EEEEEELi96ENS_6half_tEfNS_4arch4Sm80ELb1ELb0ELb0ELb0ELb1ELb0ELb1ELb1EEENS1_21CollectiveEpilogueFwdINS6_IJS8_SA_S9_EEENS6_IJNS7_ILi1EEESI_SI_EEESC_SE_Li128ELb0ELb1ELb1ELb0EEENS1_30DynamicPersistentTileSchedulerILi128ELi128ELb1ELb1ELb0EEEEEEEEEvNT_6ParamsE,@function
        .size           _ZN7cutlass13device_kernelIN5flash19enable_sm80_to_sm89INS1_16FlashAttnFwdSm80INS1_25CollectiveMainloopFwdSm80ILi4ELi1ELb0EN4cute5tupleIJNS5_1CILi128EEENS7_ILi64EEENS7_ILi96EEEEEELi96ENS_6half_tEfNS_4arch4Sm80ELb1ELb0ELb0ELb0ELb1ELb0ELb1ELb1EEENS1_21CollectiveEpilogueFwdINS6_IJS8_SA_S9_EEENS6_IJNS7_ILi1EEESI_SI_EEESC_SE_Li128ELb0ELb1ELb1ELb0EEENS1_30DynamicPersistentTileSchedulerILi128ELi128ELb1ELb1ELb0EEEEEEEEEvNT_6ParamsE,(.L_x_15 - _ZN7cutlass13device_kernelIN5flash19enable_sm80_to_sm89INS1_16FlashAttnFwdSm80INS1_25CollectiveMainloopFwdSm80ILi4ELi1ELb0EN4cute5tupleIJNS5_1CILi128EEENS7_ILi64EEENS7_ILi96EEEEEELi96ENS_6half_tEfNS_4arch4Sm80ELb1ELb0ELb0ELb0ELb1ELb0ELb1ELb1EEENS1_21CollectiveEpilogueFwdINS6_IJS8_SA_S9_EEENS6_IJNS7_ILi1EEESI_SI_EEESC_SE_Li128ELb0ELb1ELb1ELb0EEENS1_30DynamicPersistentTileSchedulerILi128ELi128ELb1ELb1ELb0EEEEEEEEEvNT_6ParamsE)
        .other          _ZN7cutlass13device_kernelIN5flash19enable_sm80_to_sm89INS1_16FlashAttnFwdSm80INS1_25CollectiveMainloopFwdSm80ILi4ELi1ELb0EN4cute5tupleIJNS5_1CILi128EEENS7_ILi64EEENS7_ILi96EEEEEELi96ENS_6half_tEfNS_4arch4Sm80ELb1ELb0ELb0ELb0ELb1ELb0ELb1ELb1EEENS1_21CollectiveEpilogueFwdINS6_IJS8_SA_S9_EEENS6_IJNS7_ILi1EEESI_SI_EEESC_SE_Li128ELb0ELb1ELb1ELb0EEENS1_30DynamicPersistentTileSchedulerILi128ELi128ELb1ELb1ELb0EEEEEEEEEvNT_6ParamsE,@"STO_CUDA_ENTRY STV_DEFAULT"
_ZN7cutlass13device_kernelIN5flash19enable_sm80_to_sm89INS1_16FlashAttnFwdSm80INS1_25CollectiveMainloopFwdSm80ILi4ELi1ELb0EN4cute5tupleIJNS5_1CILi128EEENS7_ILi64EEENS7_ILi96EEEEEELi96ENS_6half_tEfNS_4arch4Sm80ELb1ELb0ELb0ELb0ELb1ELb0ELb1ELb1EEENS1_21CollectiveEpilogueFwdINS6_IJS8_SA_S9_EEENS6_IJNS7_ILi1EEESI_SI_EEESC_SE_Li128ELb0ELb1ELb1ELb0EEENS1_30DynamicPersistentTileSchedulerILi128ELi128ELb1ELb1ELb0EEEEEEEEEvNT_6ParamsE:
[----:B------:R-:W-:Y:S01]  /*0000*/  LDC R1, c[0x0][0x28] ;  /* 0x00000a00ff017b82 */ /* 0x000fe20000000800 */
[----:B------:R-:W-:Y:S05]  /*0010*/  EXIT ;  /* 0x000000000000794d */ /* 0x000fea0003800000 */
.L_x_6:
        /* <DEDUP_REMOVED lines=14> */
.L_x_15:


//--------------------- .text._ZN7cutlass13device_kernelIN5flash19enable_sm80_to_sm89INS1_16FlashAttnFwdSm80INS1_25CollectiveMainloopFwdSm80ILi4ELi1ELb0EN4cute5tupleIJNS5_1CILi128EEENS7_ILi48EEENS7_ILi96EEEEEELi96ENS_6half_tEfNS_4arch4Sm80ELb1ELb0ELb0ELb1ELb1ELb0ELb1ELb1EEENS1_21CollectiveEpilogueFwdINS6_IJS8_SA_S9_EEENS6_IJNS7_ILi1EEESI_SI_EEESC_SE_Li128ELb1ELb1ELb1ELb0EEENS1_36VarlenDynamicPersistentTileSchedulerILi128ELi48ELi128ELi128ELb1ELb1ELb0ELb1ELb1ELb1EEEEEEEEEvNT_6ParamsE --------------------------
	.section	.text._ZN7cutlass13device_kernelIN5flash19enable_sm80_to_sm89INS1_16FlashAttnFwdSm80INS1_25CollectiveMainloopFwdSm80ILi4ELi1ELb0EN4cute5tupleIJNS5_1CILi128EEENS7_ILi48EEENS7_ILi96EEEEEELi96ENS_6half_tEfNS_4arch4Sm80ELb1ELb0ELb0ELb1ELb1ELb0ELb1ELb1EEENS1_21CollectiveEpilogueFwdINS6_IJS8_SA_S9_EEENS6_IJNS7_ILi1EEESI_SI_EEESC_SE_Li128ELb1ELb1ELb1ELb0EEENS1_36VarlenDynamicPersistentTileSchedulerILi128ELi48ELi128ELi128ELb1ELb1ELb0ELb1ELb1ELb1EEEEEEEEEvNT_6ParamsE,"ax",@progbits
	.align	128
.text._ZN7cutlass13device_kernelIN5flash19enable_sm80_to_sm89INS1_16FlashAttnFwdSm80INS1_25CollectiveMainloopFwdSm80ILi4ELi1ELb0EN4cute5tupleIJNS5_1CILi128EEENS7_ILi48EEENS7_ILi96EEEEEELi96ENS_6half_tEfNS_4arch4Sm80ELb1ELb0ELb0ELb1ELb1ELb0ELb1ELb1EEENS1_21CollectiveEpilogueFwdINS6_IJS8_SA_S9_EEENS6_IJNS7_ILi1EEESI_SI_EEESC_SE_Li128ELb1ELb1ELb1ELb0EEENS1_36VarlenDynamicPersistentTileSchedulerILi128ELi48ELi128ELi128ELb1ELb1ELb0ELb1ELb1ELb1EEEEEEEEEvNT_6ParamsE:
        .type           _ZN7cutlass13device_kernelIN5flash19enable_sm80_to_sm89INS1_16FlashAttnFwdSm80INS1_25CollectiveMainloopFwdSm80ILi4ELi1ELb0EN4cute5tupleIJNS5_1CILi128EEENS7_ILi48EEENS7_ILi96EEEEEELi96ENS_6half_tEfNS_4arch4Sm80ELb1ELb0ELb0ELb1ELb1ELb0ELb1ELb1EEENS1_21CollectiveEpilogueFwdINS6_IJS8_SA_S9_EEENS6_IJNS7_ILi1EEESI_SI_EEESC_SE_Li128ELb1ELb1ELb1ELb0EEENS1_36VarlenDynamicPersistentTileSchedulerILi128ELi48ELi128ELi128ELb1ELb1ELb0ELb1ELb1ELb1EEEEEEEEEvNT_6ParamsE,@function
        .size           _ZN7cutlass13device_kernelIN5flash19enable_sm80_to_sm89INS1_16FlashAttnFwdSm80INS1_25CollectiveMainloopFwdSm80ILi4ELi1ELb0EN4cute5tupleIJNS5_1CILi128EEENS7_ILi48EEENS7_ILi96EEEEEELi96ENS_6half_tEfNS_4arch4Sm80ELb1ELb0ELb0ELb1ELb1ELb0ELb1ELb1EEENS1_21CollectiveEpilogueFwdINS6_IJS8_SA_S9_EEENS6_IJNS7_ILi1EEESI_SI_EEESC_SE_Li128ELb1ELb1ELb1ELb0EEENS1_36VarlenDynamicPersistentTileSchedulerILi128ELi48ELi128ELi128ELb1ELb1ELb0ELb1ELb1ELb1EEEEEEEEEvNT_6ParamsE,(.L_x_16 - _ZN7cutlass13device_kernelIN5flash19enable_sm80_to_sm89INS1_16FlashAttnFwdSm80INS1_25CollectiveMainloopFwdSm80ILi4ELi1ELb0EN4cute5tupleIJNS5_1CILi128EEENS7_ILi48EEENS7_ILi96EEEEEELi96ENS_6half_tEfNS_4arch4Sm80ELb1ELb0ELb0ELb1ELb1ELb0ELb1ELb1EEENS1_21CollectiveEpilogueFwdINS6_IJS8_SA_S9_EEENS6_IJNS7_ILi1EEESI_SI_EEESC_SE_Li128ELb1ELb1ELb1ELb0EEENS1_36VarlenDynamicPersistentTileSchedulerILi128ELi48ELi128ELi128ELb1ELb1ELb0ELb1ELb1ELb1EEEEEEEEEvNT_6ParamsE)
        .other          _ZN7cutlass13device_kernelIN5flash19enable_sm80_to_sm89INS1_16FlashAttnFwdSm80INS1_25CollectiveMainloopFwdSm80ILi4ELi1ELb0EN4cute5tupleIJNS5_1CILi128EEENS7_ILi48EEENS7_ILi96EEEEEELi96ENS_6half_tEfNS_4arch4Sm80ELb1ELb0ELb0ELb1ELb1ELb0ELb1ELb1EEENS1_21CollectiveEpilogueFwdINS6_IJS8_SA_S9_EEENS6_IJNS7_ILi1EEESI_SI_EEESC_SE_Li128ELb1ELb1ELb1ELb0EEENS1_36VarlenDynamicPersistentTileSchedulerILi128ELi48ELi128ELi128ELb1ELb1ELb0ELb1ELb1ELb1EEEEEEEEEvNT_6ParamsE,@"STO_CUDA_ENTRY STV_DEFAULT"
_ZN7cutlass13device_kernelIN5flash19enable_sm80_to_sm89INS1_16FlashAttnFwdSm80INS1_25CollectiveMainloopFwdSm80ILi4ELi1ELb0EN4cute5tupleIJNS5_1CILi128EEENS7_ILi48EEENS7_ILi96EEEEEELi96ENS_6half_tEfNS_4arch4Sm80ELb1ELb0ELb0ELb1ELb1ELb0ELb1ELb1EEENS1_21CollectiveEpilogueFwdINS6_IJS8_SA_S9_EEENS6_IJNS7_ILi1EEESI_SI_EEESC_SE_Li128ELb1ELb1ELb1ELb0EEENS1_36VarlenDynamicPersistentTileSchedulerILi128ELi48ELi128ELi128ELb1ELb1ELb0ELb1ELb1ELb1EEEEEEEEEvNT_6ParamsE:
[----:B------:R-:W-:Y:S01]  /*0000*/  LDC R1, c[0x0][0x28] ;  /* 0x00000a00ff017b82 */ /* 0x000fe20000000800 */
[----:B------:R-:W-:Y:S05]  /*0010*/  EXIT ;  /* 0x000000000000794d */ /* 0x000fea0003800000 */
.L_x_7:
        /* <DEDUP_REMOVED lines=14> */
.L_x_16:


//--------------------- .text._ZN7cutlass13device_kernelIN5flash19enable_sm80_to_sm89INS1_16FlashAttnFwdSm80INS1_25CollectiveMainloopFwdSm80ILi4ELi1ELb0EN4cute5tupleIJNS5_1CILi128EEENS7_ILi48EEENS7_ILi96EEEEEELi96ENS_6half_tEfNS_4arch4Sm80ELb1ELb0ELb0ELb1ELb1ELb1ELb1ELb1EEENS1_21CollectiveEpilogueFwdINS6_IJS8_SA_S9_EEENS6_IJNS7_ILi1EEESI_SI_EEESC_SE_Li128ELb1ELb1ELb1ELb0EEENS1_36VarlenDynamicPersistentTileSchedulerILi128ELi48ELi128ELi128ELb1ELb1ELb0ELb1ELb1ELb1EEEEEEEEEvNT_6ParamsE --------------------------
	.section	.text._ZN7cutlass13device_kernelIN5flash19enable_sm80_to_sm89INS1_16FlashAttnFwdSm80INS1_25CollectiveMainloopFwdSm80ILi4ELi1ELb0EN4cute5tupleIJNS5_1CILi128EEENS7_ILi48EEENS7_ILi96EEEEEELi96ENS_6half_tEfNS_4arch4Sm80ELb1ELb0ELb0ELb1ELb1ELb1ELb1ELb1EEENS1_21CollectiveEpilogueFwdINS6_IJS8_SA_S9_EEENS6_IJNS7_ILi1EEESI_SI_EEESC_SE_Li128ELb1ELb1ELb1ELb0EEENS1_36VarlenDynamicPersistentTileSchedulerILi128ELi48ELi128ELi128ELb1ELb1ELb0ELb1ELb1ELb1EEEEEEEEEvNT_6ParamsE,"ax",@progbits
	.align	128
.text._ZN7cutlass13device_kernelIN5flash19enable_sm80_to_sm89INS1_16FlashAttnFwdSm80INS1_25CollectiveMainloopFwdSm80ILi4ELi1ELb0EN4cute5tupleIJNS5_1CILi128EEENS7_ILi48EEENS7_ILi96EEEEEELi96ENS_6half_tEfNS_4arch4Sm80ELb1ELb0ELb0ELb1ELb1ELb1ELb1ELb1EEENS1_21CollectiveEpilogueFwdINS6_IJS8_SA_S9_EEENS6_IJNS7_ILi1EEESI_SI_EEESC_SE_Li128ELb1ELb1ELb1ELb0EEENS1_36VarlenDynamicPersistentTileSchedulerILi128ELi48ELi128ELi128ELb1ELb1ELb0ELb1ELb1ELb1EEEEEEEEEvNT_6ParamsE:
        .type           _ZN7cutlass13device_kernelIN5flash19enable_sm80_to_sm89INS1_16FlashAttnFwdSm80INS1_25CollectiveMainloopFwdSm80ILi4ELi1ELb0EN4cute5tupleIJNS5_1CILi128EEENS7_ILi48EEENS7_ILi96EEEEEELi96ENS_6half_tEfNS_4arch4Sm80ELb1ELb0ELb0ELb1ELb1ELb1ELb1ELb1EEENS1_21CollectiveEpilogueFwdINS6_IJS8_SA_S9_EEENS6_IJNS7_ILi1EEESI_SI_EEESC_SE_Li128ELb1ELb1ELb1ELb0EEENS1_36VarlenDynamicPersistentTileSchedulerILi128ELi48ELi128ELi128ELb1ELb1ELb0ELb1ELb1ELb1EEEEEEEEEvNT_6ParamsE,@function
        .size           _ZN7cutlass13device_kernelIN5flash19enable_sm80_to_sm89INS1_16FlashAttnFwdSm80INS1_25CollectiveMainloopFwdSm80ILi4ELi1ELb0EN4cute5tupleIJNS5_1CILi128EEENS7_ILi48EEENS7_ILi96EEEEEELi96ENS_6half_tEfNS_4arch4Sm80ELb1ELb0ELb0ELb1ELb1ELb1ELb1ELb1EEENS1_21CollectiveEpilogueFwdINS6_IJS8_SA_S9_EEENS6_IJNS7_ILi1EEESI_SI_EEESC_SE_Li128ELb1ELb1ELb1ELb0EEENS1_36VarlenDynamicPersistentTileSchedulerILi128ELi48ELi128ELi128ELb1ELb1ELb0ELb1ELb1ELb1EEEEEEEEEvNT_6ParamsE,(.L_x_17 - _ZN7cutlass13device_kernelIN5flash19enable_sm80_to_sm89INS1_16FlashAttnFwdSm80INS1_25CollectiveMainloopFwdSm80ILi4ELi1ELb0EN4cute5tupleIJNS5_1CILi128EEENS7_ILi48EEENS7_ILi96EEEEEELi96ENS_6half_tEfNS_4arch4Sm80ELb1ELb0ELb0ELb1ELb1ELb1ELb1ELb1EEENS1_21CollectiveEpilogueFwdINS6_IJS8_SA_S9_EEENS6_IJNS7_ILi1EEESI_SI_EEESC_SE_Li128ELb1ELb1ELb1ELb0EEENS1_36VarlenDynamicPersistentTileSchedulerILi128ELi48ELi128ELi128ELb1ELb1ELb0ELb1ELb1ELb1EEEEEEEEEvNT_6ParamsE)
        .other          _ZN7cutlass13device_kernelIN5flash19enable_sm80_to_sm89INS1_16FlashAttnFwdSm80INS1_25CollectiveMainloopFwdSm80ILi4ELi1ELb0EN4cute5tupleIJNS5_1CILi128EEENS7_ILi48EEENS7_ILi96EEEEEELi96ENS_6half_tEfNS_4arch4Sm80ELb1ELb0ELb0ELb1ELb1ELb1ELb1ELb1EEENS1_21CollectiveEpilogueFwdINS6_IJS8_SA_S9_EEENS6_IJNS7_ILi1EEESI_SI_EEESC_SE_Li128ELb1ELb1ELb1ELb0EEENS1_36VarlenDynamicPersistentTileSchedulerILi128ELi48ELi128ELi128ELb1ELb1ELb0ELb1ELb1ELb1EEEEEEEEEvNT_6ParamsE,@"STO_CUDA_ENTRY STV_DEFAULT"
_ZN7cutlass13device_kernelIN5flash19enable_sm80_to_sm89INS1_16FlashAttnFwdSm80INS1_25CollectiveMainloopFwdSm80ILi4ELi1ELb0EN4cute5tupleIJNS5_1CILi128EEENS7_ILi48EEENS7_ILi96EEEEEELi96ENS_6half_tEfNS_4arch4Sm80ELb1ELb0ELb0ELb1ELb1ELb1ELb1ELb1EEENS1_21CollectiveEpilogueFwdINS6_IJS8_SA_S9_EEENS6_IJNS7_ILi1EEESI_SI_EEESC_SE_Li128ELb1ELb1ELb1ELb0EEENS1_36VarlenDynamicPersistentTileSchedulerILi128ELi48ELi128ELi128ELb1ELb1ELb0ELb1ELb1ELb1EEEEEEEEEvNT_6ParamsE:
[----:B------:R-:W-:Y:S01]  /*0000*/  LDC R1, c[0x0][0x28] ;  /* 0x00000a00ff017b82 */ /* 0x000fe20000000800 */
[----:B------:R-:W-:Y:S05]  /*0010*/  EXIT ;  /* 0x000000000000794d */ /* 0x000fea0003800000 */
.L_x_8:
        /* <DEDUP_REMOVED lines=14> */
.L_x_17:


//--------------------- .nv.shared.reserved.0     --------------------------
	.section	.nv.shared.reserved.0,"aw",@nobits
	.weak		__nv_reservedSMEM_offset_0_alias
	.size		__nv_reservedSMEM_offset_0_alias, 0, 0
	.other		__nv_reservedSMEM_offset_0_alias,@"STO_CUDA_RESERVED_SHARED STV_DEFAULT"
__nv_reservedSMEM_offset_0_alias:
	.zero		0


//--------------------- .nv.global                --------------------------
	.section	.nv.global,"aw",@nobits
.nv.global:
	.type		_ZN77_INTERNAL_43084670_41_flash_fwd_hdim96_fp16_paged_split_sm80_cu_0106449f_36334cute1_E,@object
	.size		_ZN77_INTERNAL_43084670_41_flash_fwd_hdim96_fp16_paged_split_sm80_cu_0106449f_36334cute1_E,(_ZN77_INTERNAL_43084670_41_flash_fwd_hdim96_fp16_paged_split_sm80_cu_0106449f_36334cuda3std3__45__cpo6cbeginE - _ZN77_INTERNAL_43084670_41_flash_fwd_hdim96_fp16_paged_split_sm80_cu_0106449f_36334cute1_E)
_ZN77_INTERNAL_43084670_41_flash_fwd_hdim96_fp16_paged_split_sm80_cu_0106449f_36334cute1_E:
	.zero		1
	.type		_ZN77_INTERNAL_43084670_41_flash_fwd_hdim96_fp16_paged_split_sm80_cu_0106449f_36334cuda3std3__45__cpo6cbeginE,@object
	.size		_ZN77_INTERNAL_43084670_41_flash_fwd_hdim96_fp16_paged_split_sm80_cu_0106449f_36334cuda3std3__45__cpo6cbeginE,(_ZN77_INTERNAL_43084670_41_flash_fwd_hdim96_fp16_paged_split_sm80_cu_0106449f_36334cuda3std3__48in_placeE - _ZN77_INTERNAL_43084670_41_flash_fwd_hdim96_fp16_paged_split_sm80_cu_0106449f_36334cuda3std3__45__cpo6cbeginE)
_ZN77_INTERNAL_43084670_41_flash_fwd_hdim96_fp16_paged_split_sm80_cu_0106449f_36334cuda3std3__45__cpo6cbeginE:
	.zero		1
	.type		_ZN77_INTERNAL_43084670_41_flash_fwd_hdim96_fp16_paged_split_sm80_cu_0106449f_36334cuda3std3__48in_placeE,@object
	.size		_ZN77_INTERNAL_43084670_41_flash_fwd_hdim96_fp16_paged_split_sm80_cu_0106449f_36334cuda3std3__48in_placeE,(_ZN77_INTERNAL_43084670_41_flash_fwd_hdim96_fp16_paged_split_sm80_cu_0106449f_36334cuda3std6ranges3__45__cpo9iter_moveE - _ZN77_INTERNAL_43084670_41_flash_fwd_hdim96_fp16_paged_split_sm80_cu_0106449f_36334cuda3std3__48in_placeE)
_ZN77_INTERNAL_43084670_41_flash_fwd_hdim96_fp16_paged_split_sm80_cu_0106449f_36334cuda3std3__48in_placeE:
	.zero		1
	.type		_ZN77_INTERNAL_43084670_41_flash_fwd_hdim96_fp16_paged_split_sm80_cu_0106449f_36334cuda3std6ranges3__45__cpo9iter_moveE,@object
	.size		_ZN77_INTERNAL_43084670_41_flash_fwd_hdim96_fp16_paged_split_sm80_cu_0106449f_36334cuda3std6ranges3__45__cpo9iter_moveE,(_ZN77_INTERNAL_43084670_41_flash_fwd_hdim96_fp16_paged_split_sm80_cu_0106449f_36334cuda3std3__45__cpo5beginE - _ZN77_INTERNAL_43084670_41_flash_fwd_hdim96_fp16_paged_split_sm80_cu_0106449f_36334cuda3std6ranges3__45__cpo9iter_moveE)
_ZN77_INTERNAL_43084670_41_flash_fwd_hdim96_fp16_paged_split_sm80_cu_0106449f_36334cuda3std6ranges3__45__cpo9iter_moveE:
	.zero		1
	.type		_ZN77_INTERNAL_43084670_41_flash_fwd_hdim96_fp16_paged_split_sm80_cu_0106449f_36334cuda3std3__45__cpo5beginE,@object
	.size		_ZN77_INTERNAL_43084670_41_flash_fwd_hdim96_fp16_paged_split_sm80_cu_0106449f_36334cuda3std3__45__cpo5beginE,(_ZN77_INTERNAL_43084670_41_flash_fwd_hdim96_fp16_paged_split_sm80_cu_0106449f_36334cuda3std3__479_GLOBAL__N__43084670_41_flash_fwd_hdim96_fp16_paged_split_sm80_cu_0106449f_36336ignoreE - _ZN77_INTERNAL_43084670_41_flash_fwd_hdim96_fp16_paged_split_sm80_cu_0106449f_36334cuda3std3__45__cpo5beginE)
_ZN77_INTERNAL_43084670_41_flash_fwd_hdim96_fp16_paged_split_sm80_cu_0106449f_36334cuda3std3__45__cpo5beginE:
	.zero		1
	.type		_ZN77_INTERNAL_43084670_41_flash_fwd_hdim96_fp16_paged_split_sm80_cu_0106449f_36334cuda3std3__479_GLOBAL__N__43084670_41_flash_fwd_hdim96_fp16_paged_split_sm80_cu_0106449f_36336ignoreE,@object
	.size		_ZN77_INTERNAL_43084670_41_flash_fwd_hdim96_fp16_paged_split_sm80_cu_0106449f_36334cuda3std3__479_GLOBAL__N__43084670_41_flash_fwd_hdim96_fp16_paged_split_sm80_cu_0106449f_36336ignoreE,(_ZN77_INTERNAL_43084670_41_flash_fwd_hdim96_fp16_paged_split_sm80_cu_0106449f_36334cute7productE - _ZN77_INTERNAL_43084670_41_flash_fwd_hdim96_fp16_paged_split_sm80_cu_0106449f_36334cuda3std3__479_GLOBAL__N__43084670_41_flash_fwd_hdim96_fp16_paged_split_sm80_cu_0106449f_36336ignoreE)
_ZN77_INTERNAL_43084670_41_flash_fwd_hdim96_fp16_paged_split_sm80_cu_0106449f_36334cuda3std3__479_GLOBAL__N__43084670_41_flash_fwd_hdim96_fp16_paged_split_sm80_cu_0106449f_36336ignoreE:
	.zero		1
	.type		_ZN77_INTERNAL_43084670_41_flash_fwd_hdim96_fp16_paged_split_sm80_cu_0106449f_36334cute7productE,@object
	.size		_ZN77_INTERNAL_43084670_41_flash_fwd_hdim96_fp16_paged_split_sm80_cu_0106449f_36334cute7productE,(_ZN77_INTERNAL_43084670_41_flash_fwd_hdim96_fp16_paged_split_sm80_cu_0106449f_36334cuda3std3__45__cpo3endE - _ZN77_INTERNAL_43084670_41_flash_fwd_hdim96_fp16_paged_split_sm80_cu_0106449f_36334cute7productE)
_ZN77_INTERNAL_43084670_41_flash_fwd_hdim96_fp16_paged_split_sm80_cu_0106449f_36334cute7productE:
	.zero		1
	.type		_ZN77_INTERNAL_43084670_41_flash_fwd_hdim96_fp16_paged_split_sm80_cu_0106449f_36334cuda3std3__45__cpo3endE,@object
	.size		_ZN77_INTERNAL_43084670_41_flash_fwd_hdim96_fp16_paged_split_sm80_cu_0106449f_36334cuda3std3__45__cpo3endE,(_ZN77_INTERNAL_43084670_41_flash_fwd_hdim96_fp16_paged_split_sm80_cu_0106449f_36334cuda3std3__419piecewise_constructE - _ZN77_INTERNAL_43084670_41_flash_fwd_hdim96_fp16_paged_split_sm80_cu_0106449f_36334cuda3std3__45__cpo3endE)
_ZN77_INTERNAL_43084670_41_flash_fwd_hdim96_fp16_paged_split_sm80_cu_0106449f_36334cuda3std3__45__cpo3endE:
	.zero		1
	.type		_ZN77_INTERNAL_43084670_41_flash_fwd_hdim96_fp16_paged_split_sm80_cu_0106449f_36334cuda3std3__419piecewise_constructE,@object
	.size		_ZN77_INTERNAL_43084670_41_flash_fwd_hdim96_fp16_paged_split_sm80_cu_0106449f_36334cuda3std3__419piecewise_constructE,(_ZN77_INTERNAL_43084670_41_flash_fwd_hdim96_fp16_paged_split_sm80_cu_0106449f_36334cuda3std3__45__cpo4cendE - _ZN77_INTERNAL_43084670_41_flash_fwd_hdim96_fp16_paged_split_sm80_cu_0106449f_36334cuda3std3__419piecewise_constructE)
_ZN77_INTERNAL_43084670_41_flash_fwd_hdim96_fp16_paged_split_sm80_cu_0106449f_36334cuda3std3__419piecewise_constructE:
	.zero		1
	.type		_ZN77_INTERNAL_43084670_41_flash_fwd_hdim96_fp16_paged_split_sm80_cu_0106449f_36334cuda3std3__45__cpo4cendE,@object
	.size		_ZN77_INTERNAL_43084670_41_flash_fwd_hdim96_fp16_paged_split_sm80_cu_0106449f_36334cuda3std3__45__cpo4cendE,(_ZN77_INTERNAL_43084670_41_flash_fwd_hdim96_fp16_paged_split_sm80_cu_0106449f_36334cuda3std6ranges3__45__cpo4swapE - _ZN77_INTERNAL_43084670_41_flash_fwd_hdim96_fp16_paged_split_sm80_cu_0106449f_36334cuda3std3__45__cpo4cendE)
_ZN77_INTERNAL_43084670_41_flash_fwd_hdim96_fp16_paged_split_sm80_cu_0106449f_36334cuda3std3__45__cpo4cendE:
	.zero		1
	.type		_ZN77_INTERNAL_43084670_41_flash_fwd_hdim96_fp16_paged_split_sm80_cu_0106449f_36334cuda3std6ranges3__45__cpo4swapE,@object
	.size		_ZN77_INTERNAL_43084670_41_flash_fwd_hdim96_fp16_paged_split_sm80_cu_0106449f_36334cuda3std6ranges3__45__cpo4swapE,(.L_7 - _ZN77_INTERNAL_43084670_41_flash_fwd_hdim96_fp16_paged_split_sm80_cu_0106449f_36334cuda3std6ranges3__45__cpo4swapE)
_ZN77_INTERNAL_43084670_41_flash_fwd_hdim96_fp16_paged_split_sm80_cu_0106449f_36334cuda3std6ranges3__45__cpo4swapE:
	.zero		1
.L_7:


//--------------------- .nv.constant0._ZN7cutlass13device_kernelIN5flash19enable_sm80_to_sm89INS1_16FlashAttnFwdSm80INS1_25CollectiveMainloopFwdSm80ILi4ELi1ELb0EN4cute5tupleIJNS5_1CILi128EEENS7_ILi64EEENS7_ILi96EEEEEELi96ENS_6half_tEfNS_4arch4Sm80ELb0ELb0ELb0ELb0ELb1ELb0ELb1ELb1EEENS1_21CollectiveEpilogueFwdINS6_IJS8_SA_S9_EEENS6_IJNS7_ILi1EEESI_SI_EEESC_SE_Li128ELb0ELb1ELb1ELb0EEENS1_19SingleTileSchedulerILb0ELb1ELb1ELi128EEEEEEEEEvNT_6ParamsE --------------------------
	.section	.nv.constant0._ZN7cutlass13device_kernelIN5flash19enable_sm80_to_sm89INS1_16FlashAttnFwdSm80INS1_25CollectiveMainloopFwdSm80ILi4ELi1ELb0EN4cute5tupleIJNS5_1CILi128EEENS7_ILi64EEENS7_ILi96EEEEEELi96ENS_6half_tEfNS_4arch4Sm80ELb0ELb0ELb0ELb0ELb1ELb0ELb1ELb1EEENS1_21CollectiveEpilogueFwdINS6_IJS8_SA_S9_EEENS6_IJNS7_ILi1EEESI_SI_EEESC_SE_Li128ELb0ELb1ELb1ELb0EEENS1_19SingleTileSchedulerILb0ELb1ELb1ELi128EEEEEEEEEvNT_6ParamsE,"a",@progbits
	.sectionflags	@""
	.align	4
.nv.constant0._ZN7cutlass13device_kernelIN5flash19enable_sm80_to_sm89INS1_16FlashAttnFwdSm80INS1_25CollectiveMainloopFwdSm80ILi4ELi1ELb0EN4cute5tupleIJNS5_1CILi128EEENS7_ILi64EEENS7_ILi96EEEEEELi96ENS_6half_tEfNS_4arch4Sm80ELb0ELb0ELb0ELb0ELb1ELb0ELb1ELb1EEENS1_21CollectiveEpilogueFwdINS6_IJS8_SA_S9_EEENS6_IJNS7_ILi1EEESI_SI_EEESC_SE_Li128ELb0ELb1ELb1ELb0EEENS1_19SingleTileSchedulerILb0ELb1ELb1ELi128EEEEEEEEEvNT_6ParamsE:
	.zero		1576


//--------------------- .nv.constant0._ZN7cutlass13device_kernelIN5flash19enable_sm80_to_sm89INS1_16FlashAttnFwdSm80INS1_25CollectiveMainloopFwdSm80ILi4ELi1ELb0EN4cute5tupleIJNS5_1CILi128EEENS7_ILi48EEENS7_ILi96EEEEEELi96ENS_6half_tEfNS_4arch4Sm80ELb0ELb0ELb0ELb1ELb1ELb0ELb1ELb1EEENS1_21CollectiveEpilogueFwdINS6_IJS8_SA_S9_EEENS6_IJNS7_ILi1EEESI_SI_EEESC_SE_Li128ELb1ELb1ELb1ELb0EEENS1_36VarlenDynamicPersistentTileSchedulerILi128ELi48ELi128ELi128ELb1ELb1ELb0ELb0ELb1ELb1EEEEEEEEEvNT_6ParamsE --------------------------
	.section	.nv.constant0._ZN7cutlass13device_kernelIN5flash19enable_sm80_to_sm89INS1_16FlashAttnFwdSm80INS1_25CollectiveMainloopFwdSm80ILi4ELi1ELb0EN4cute5tupleIJNS5_1CILi128EEENS7_ILi48EEENS7_ILi96EEEEEELi96ENS_6half_tEfNS_4arch4Sm80ELb0ELb0ELb0ELb1ELb1ELb0ELb1ELb1EEENS1_21CollectiveEpilogueFwdINS6_IJS8_SA_S9_EEENS6_IJNS7_ILi1EEESI_SI_EEESC_SE_Li128ELb1ELb1ELb1ELb0EEENS1_36VarlenDynamicPersistentTileSchedulerILi128ELi48ELi128ELi128ELb1ELb1ELb0ELb0ELb1ELb1EEEEEEEEEvNT_6ParamsE,"a",@progbits
	.sectionflags	@""
	.align	4
.nv.constant0._ZN7cutlass13device_kernelIN5flash19enable_sm80_to_sm89INS1_16FlashAttnFwdSm80INS1_25CollectiveMainloopFwdSm80ILi4ELi1ELb0EN4cute5tupleIJNS5_1CILi128EEENS7_ILi48EEENS7_ILi96EEEEEELi96ENS_6half_tEfNS_4arch4Sm80ELb0ELb0ELb0ELb1ELb1ELb0ELb1ELb1EEENS1_21CollectiveEpilogueFwdINS6_IJS8_SA_S9_EEENS6_IJNS7_ILi1EEESI_SI_EEESC_SE_Li128ELb1ELb1ELb1ELb0EEENS1_36VarlenDynamicPersistentTileSchedulerILi128ELi48ELi128ELi128ELb1ELb1ELb0ELb0ELb1ELb1EEEEEEEEEvNT_6ParamsE:
	.zero		1608


//--------------------- .nv.constant0._ZN7cutlass13device_kernelIN5flash19enable_sm80_to_sm89INS1_16FlashAttnFwdSm80INS1_25CollectiveMainloopFwdSm80ILi4ELi1ELb0EN4cute5tupleIJNS5_1CILi128EEENS7_ILi48EEENS7_ILi96EEEEEELi96ENS_6half_tEfNS_4arch4Sm80ELb0ELb0ELb0ELb1ELb1ELb1ELb1ELb1EEENS1_21CollectiveEpilogueFwdINS6_IJS8_SA_S9_EEENS6_IJNS7_ILi1EEESI_SI_EEESC_SE_Li128ELb1ELb1ELb1ELb0EEENS1_36VarlenDynamicPersistentTileSchedulerILi128ELi48ELi128ELi128ELb1ELb1ELb0ELb0ELb1ELb1EEEEEEEEEvNT_6ParamsE --------------------------
	.section	.nv.constant0._ZN7cutlass13device_kernelIN5flash19enable_sm80_to_sm89INS1_16FlashAttnFwdSm80INS1_25CollectiveMainloopFwdSm80ILi4ELi1ELb0EN4cute5tupleIJNS5_1CILi128EEENS7_ILi48EEENS7_ILi96EEEEEELi96ENS_6half_tEfNS_4arch4Sm80ELb0ELb0ELb0ELb1ELb1ELb1ELb1ELb1EEENS1_21CollectiveEpilogueFwdINS6_IJS8_SA_S9_EEENS6_IJNS7_ILi1EEESI_SI_EEESC_SE_Li128ELb1ELb1ELb1ELb0EEENS1_36VarlenDynamicPersistentTileSchedulerILi128ELi48ELi128ELi128ELb1ELb1ELb0ELb0ELb1ELb1EEEEEEEEEvNT_6ParamsE,"a",@progbits
	.sectionflags	@""
	.align	4
.nv.constant0._ZN7cutlass13device_kernelIN5flash19enable_sm80_to_sm89INS1_16FlashAttnFwdSm80INS1_25CollectiveMainloopFwdSm80ILi4ELi1ELb0EN4cute5tupleIJNS5_1CILi128EEENS7_ILi48EEENS7_ILi96EEEEEELi96ENS_6half_tEfNS_4arch4Sm80ELb0ELb0ELb0ELb1ELb1ELb1ELb1ELb1EEENS1_21CollectiveEpilogueFwdINS6_IJS8_SA_S9_EEENS6_IJNS7_ILi1EEESI_SI_EEESC_SE_Li128ELb1ELb1ELb1ELb0EEENS1_36VarlenDynamicPersistentTileSchedulerILi128ELi48ELi128ELi128ELb1ELb1ELb0ELb0ELb1ELb1EEEEEEEEEvNT_6ParamsE:
	.zero		1608


//--------------------- .nv.constant0._ZN7cutlass13device_kernelIN5flash19enable_sm80_to_sm89INS1_16FlashAttnFwdSm80INS1_25CollectiveMainloopFwdSm80ILi4ELi1ELb0EN4cute5tupleIJNS5_1CILi128EEENS7_ILi48EEENS7_ILi96EEEEEELi96ENS_6half_tEfNS_4arch4Sm80ELb0ELb1ELb0ELb0ELb1ELb0ELb1ELb1EEENS1_21CollectiveEpilogueFwdINS6_IJS8_SA_S9_EEENS6_IJNS7_ILi1EEESI_SI_EEESC_SE_Li128ELb0ELb1ELb1ELb0EEENS1_19SingleTileSchedulerILb0ELb1ELb1ELi128EEEEEEEEEvNT_6ParamsE --------------------------
	.section	.nv.constant0._ZN7cutlass13device_kernelIN5flash19enable_sm80_to_sm89INS1_16FlashAttnFwdSm80INS1_25CollectiveMainloopFwdSm80ILi4ELi1ELb0EN4cute5tupleIJNS5_1CILi128EEENS7_ILi48EEENS7_ILi96EEEEEELi96ENS_6half_tEfNS_4arch4Sm80ELb0ELb1ELb0ELb0ELb1ELb0ELb1ELb1EEENS1_21CollectiveEpilogueFwdINS6_IJS8_SA_S9_EEENS6_IJNS7_ILi1EEESI_SI_EEESC_SE_Li128ELb0ELb1ELb1ELb0EEENS1_19SingleTileSchedulerILb0ELb1ELb1ELi128EEEEEEEEEvNT_6ParamsE,"a",@progbits
	.sectionflags	@""
	.align	4
.nv.constant0._ZN7cutlass13device_kernelIN5flash19enable_sm80_to_sm89INS1_16FlashAttnFwdSm80INS1_25CollectiveMainloopFwdSm80ILi4ELi1ELb0EN4cute5tupleIJNS5_1CILi128EEENS7_ILi48EEENS7_ILi96EEEEEELi96ENS_6half_tEfNS_4arch4Sm80ELb0ELb1ELb0ELb0ELb1ELb0ELb1ELb1EEENS1_21CollectiveEpilogueFwdINS6_IJS8_SA_S9_EEENS6_IJNS7_ILi1EEESI_SI_EEESC_SE_Li128ELb0ELb1ELb1ELb0EEENS1_19SingleTileSchedulerILb0ELb1ELb1ELi128EEEEEEEEEvNT_6ParamsE:
	.zero		1576


//--------------------- .nv.constant0._ZN7cutlass13device_kernelIN5flash19enable_sm80_to_sm89INS1_16FlashAttnFwdSm80INS1_25CollectiveMainloopFwdSm80ILi4ELi1ELb0EN4cute5tupleIJNS5_1CILi128EEENS7_ILi48EEENS7_ILi96EEEEEELi96ENS_6half_tEfNS_4arch4Sm80ELb0ELb1ELb0ELb1ELb1ELb0ELb1ELb1EEENS1_21CollectiveEpilogueFwdINS6_IJS8_SA_S9_EEENS6_IJNS7_ILi1EEESI_SI_EEESC_SE_Li128ELb1ELb1ELb1ELb0EEENS1_36VarlenDynamicPersistentTileSchedulerILi128ELi48ELi128ELi128ELb1ELb1ELb0ELb1ELb0ELb1EEEEEEEEEvNT_6ParamsE --------------------------
	.section	.nv.constant0._ZN7cutlass13device_kernelIN5flash19enable_sm80_to_sm89INS1_16FlashAttnFwdSm80INS1_25CollectiveMainloopFwdSm80ILi4ELi1ELb0EN4cute5tupleIJNS5_1CILi128EEENS7_ILi48EEENS7_ILi96EEEEEELi96ENS_6half_tEfNS_4arch4Sm80ELb0ELb1ELb0ELb1ELb1ELb0ELb1ELb1EEENS1_21CollectiveEpilogueFwdINS6_IJS8_SA_S9_EEENS6_IJNS7_ILi1EEESI_SI_EEESC_SE_Li128ELb1ELb1ELb1ELb0EEENS1_36VarlenDynamicPersistentTileSchedulerILi128ELi48ELi128ELi128ELb1ELb1ELb0ELb1ELb0ELb1EEEEEEEEEvNT_6ParamsE,"a",@progbits
	.sectionflags	@""
	.align	4
.nv.constant0._ZN7cutlass13device_kernelIN5flash19enable_sm80_to_sm89INS1_16FlashAttnFwdSm80INS1_25CollectiveMainloopFwdSm80ILi4ELi1ELb0EN4cute5tupleIJNS5_1CILi128EEENS7_ILi48EEENS7_ILi96EEEEEELi96ENS_6half_tEfNS_4arch4Sm80ELb0ELb1ELb0ELb1ELb1ELb0ELb1ELb1EEENS1_21CollectiveEpilogueFwdINS6_IJS8_SA_S9_EEENS6_IJNS7_ILi1EEESI_SI_EEESC_SE_Li128ELb1ELb1ELb1ELb0EEENS1_36VarlenDynamicPersistentTileSchedulerILi128ELi48ELi128ELi128ELb1ELb1ELb0ELb1ELb0ELb1EEEEEEEEEvNT_6ParamsE:
	.zero		1608


//--------------------- .nv.constant0._ZN7cutlass13device_kernelIN5flash19enable_sm80_to_sm89INS1_16FlashAttnFwdSm80INS1_25CollectiveMainloopFwdSm80ILi4ELi1ELb0EN4cute5tupleIJNS5_1CILi128EEENS7_ILi48EEENS7_ILi96EEEEEELi96ENS_6half_tEfNS_4arch4Sm80ELb0ELb1ELb0ELb1ELb1ELb1ELb1ELb1EEENS1_21CollectiveEpilogueFwdINS6_IJS8_SA_S9_EEENS6_IJNS7_ILi1EEESI_SI_EEESC_SE_Li128ELb1ELb1ELb1ELb0EEENS1_36VarlenDynamicPersistentTileSchedulerILi128ELi48ELi128ELi128ELb1ELb1ELb0ELb1ELb0ELb1EEEEEEEEEvNT_6ParamsE --------------------------
	.section	.nv.constant0._ZN7cutlass13device_kernelIN5flash19enable_sm80_to_sm89INS1_16FlashAttnFwdSm80INS1_25CollectiveMainloopFwdSm80ILi4ELi1ELb0EN4cute5tupleIJNS5_1CILi128EEENS7_ILi48EEENS7_ILi96EEEEEELi96ENS_6half_tEfNS_4arch4Sm80ELb0ELb1ELb0ELb1ELb1ELb1ELb1ELb1EEENS1_21CollectiveEpilogueFwdINS6_IJS8_SA_S9_EEENS6_IJNS7_ILi1EEESI_SI_EEESC_SE_Li128ELb1ELb1ELb1ELb0EEENS1_36VarlenDynamicPersistentTileSchedulerILi128ELi48ELi128ELi128ELb1ELb1ELb0ELb1ELb0ELb1EEEEEEEEEvNT_6ParamsE,"a",@progbits
	.sectionflags	@""
	.align	4
.nv.constant0._ZN7cutlass13device_kernelIN5flash19enable_sm80_to_sm89INS1_16FlashAttnFwdSm80INS1_25CollectiveMainloopFwdSm80ILi4ELi1ELb0EN4cute5tupleIJNS5_1CILi128EEENS7_ILi48EEENS7_ILi96EEEEEELi96ENS_6half_tEfNS_4arch4Sm80ELb0ELb1ELb0ELb1ELb1ELb1ELb1ELb1EEENS1_21CollectiveEpilogueFwdINS6_IJS8_SA_S9_EEENS6_IJNS7_ILi1EEESI_SI_EEESC_SE_Li128ELb1ELb1ELb1ELb0EEENS1_36VarlenDynamicPersistentTileSchedulerILi128ELi48ELi128ELi128ELb1ELb1ELb0ELb1ELb0ELb1EEEEEEEEEvNT_6ParamsE:
	.zero		1608


//--------------------- .nv.constant0._ZN7cutlass13device_kernelIN5flash19enable_sm80_to_sm89INS1_16FlashAttnFwdSm80INS1_25CollectiveMainloopFwdSm80ILi4ELi1ELb0EN4cute5tupleIJNS5_1CILi128EEENS7_ILi64EEENS7_ILi96EEEEEELi96ENS_6half_tEfNS_4arch4Sm80ELb1ELb0ELb0ELb0ELb1ELb0ELb1ELb1EEENS1_21CollectiveEpilogueFwdINS6_IJS8_SA_S9_EEENS6_IJNS7_ILi1EEESI_SI_EEESC_SE_Li128ELb0ELb1ELb1ELb0EEENS1_30DynamicPersistentTileSchedulerILi128ELi128ELb1ELb1ELb0EEEEEEEEEvNT_6ParamsE --------------------------
	.section	.nv.constant0._ZN7cutlass13device_kernelIN5flash19enable_sm80_to_sm89INS1_16FlashAttnFwdSm80INS1_25CollectiveMainloopFwdSm80ILi4ELi1ELb0EN4cute5tupleIJNS5_1CILi128EEENS7_ILi64EEENS7_ILi96EEEEEELi96ENS_6half_tEfNS_4arch4Sm80ELb1ELb0ELb0ELb0ELb1ELb0ELb1ELb1EEENS1_21CollectiveEpilogueFwdINS6_IJS8_SA_S9_EEENS6_IJNS7_ILi1EEESI_SI_EEESC_SE_Li128ELb0ELb1ELb1ELb0EEENS1_30DynamicPersistentTileSchedulerILi128ELi128ELb1ELb1ELb0EEEEEEEEEvNT_6ParamsE,"a",@progbits
	.sectionflags	@""
	.align	4
.nv.constant0._ZN7cutlass13device_kernelIN5flash19enable_sm80_to_sm89INS1_16FlashAttnFwdSm80INS1_25CollectiveMainloopFwdSm80ILi4ELi1ELb0EN4cute5tupleIJNS5_1CILi128EEENS7_ILi64EEENS7_ILi96EEEEEELi96ENS_6half_tEfNS_4arch4Sm80ELb1ELb0ELb0ELb0ELb1ELb0ELb1ELb1EEENS1_21CollectiveEpilogueFwdINS6_IJS8_SA_S9_EEENS6_IJNS7_ILi1EEESI_SI_EEESC_SE_Li128ELb0ELb1ELb1ELb0EEENS1_30DynamicPersistentTileSchedulerILi128ELi128ELb1ELb1ELb0EEEEEEEEEvNT_6ParamsE:
	.zero		1592


//--------------------- .nv.constant0._ZN7cutlass13device_kernelIN5flash19enable_sm80_to_sm89INS1_16FlashAttnFwdSm80INS1_25CollectiveMainloopFwdSm80ILi4ELi1ELb0EN4cute5tupleIJNS5_1CILi128EEENS7_ILi48EEENS7_ILi96EEEEEELi96ENS_6half_tEfNS_4arch4Sm80ELb1ELb0ELb0ELb1ELb1ELb0ELb1ELb1EEENS1_21CollectiveEpilogueFwdINS6_IJS8_SA_S9_EEENS6_IJNS7_ILi1EEESI_SI_EEESC_SE_Li128ELb1ELb1ELb1ELb0EEENS1_36VarlenDynamicPersistentTileSchedulerILi128ELi48ELi128ELi128ELb1ELb1ELb0ELb1ELb1ELb1EEEEEEEEEvNT_6ParamsE --------------------------
	.section	.nv.constant0._ZN7cutlass13device_kernelIN5flash19enable_sm80_to_sm89INS1_16FlashAttnFwdSm80INS1_25CollectiveMainloopFwdSm80ILi4ELi1ELb0EN4cute5tupleIJNS5_1CILi128EEENS7_ILi48EEENS7_ILi96EEEEEELi96ENS_6half_tEfNS_4arch4Sm80ELb1ELb0ELb0ELb1ELb1ELb0ELb1ELb1EEENS1_21CollectiveEpilogueFwdINS6_IJS8_SA_S9_EEENS6_IJNS7_ILi1EEESI_SI_EEESC_SE_Li128ELb1ELb1ELb1ELb0EEENS1_36VarlenDynamicPersistentTileSchedulerILi128ELi48ELi128ELi128ELb1ELb1ELb0ELb1ELb1ELb1EEEEEEEEEvNT_6ParamsE,"a",@progbits
	.sectionflags	@""
	.align	4
.nv.constant0._ZN7cutlass13device_kernelIN5flash19enable_sm80_to_sm89INS1_16FlashAttnFwdSm80INS1_25CollectiveMainloopFwdSm80ILi4ELi1ELb0EN4cute5tupleIJNS5_1CILi128EEENS7_ILi48EEENS7_ILi96EEEEEELi96ENS_6half_tEfNS_4arch4Sm80ELb1ELb0ELb0ELb1ELb1ELb0ELb1ELb1EEENS1_21CollectiveEpilogueFwdINS6_IJS8_SA_S9_EEENS6_IJNS7_ILi1EEESI_SI_EEESC_SE_Li128ELb1ELb1ELb1ELb0EEENS1_36VarlenDynamicPersistentTileSchedulerILi128ELi48ELi128ELi128ELb1ELb1ELb0ELb1ELb1ELb1EEEEEEEEEvNT_6ParamsE:
	.zero		1608


//--------------------- .nv.constant0._ZN7cutlass13device_kernelIN5flash19enable_sm80_to_sm89INS1_16FlashAttnFwdSm80INS1_25CollectiveMainloopFwdSm80ILi4ELi1ELb0EN4cute5tupleIJNS5_1CILi128EEENS7_ILi48EEENS7_ILi96EEEEEELi96ENS_6half_tEfNS_4arch4Sm80ELb1ELb0ELb0ELb1ELb1ELb1ELb1ELb1EEENS1_21CollectiveEpilogueFwdINS6_IJS8_SA_S9_EEENS6_IJNS7_ILi1EEESI_SI_EEESC_SE_Li128ELb1ELb1ELb1ELb0EEENS1_36VarlenDynamicPersistentTileSchedulerILi128ELi48ELi128ELi128ELb1ELb1ELb0ELb1ELb1ELb1EEEEEEEEEvNT_6ParamsE --------------------------
	.section	.nv.constant0._ZN7cutlass13device_kernelIN5flash19enable_sm80_to_sm89INS1_16FlashAttnFwdSm80INS1_25CollectiveMainloopFwdSm80ILi4ELi1ELb0EN4cute5tupleIJNS5_1CILi128EEENS7_ILi48EEENS7_ILi96EEEEEELi96ENS_6half_tEfNS_4arch4Sm80ELb1ELb0ELb0ELb1ELb1ELb1ELb1ELb1EEENS1_21CollectiveEpilogueFwdINS6_IJS8_SA_S9_EEENS6_IJNS7_ILi1EEESI_SI_EEESC_SE_Li128ELb1ELb1ELb1ELb0EEENS1_36VarlenDynamicPersistentTileSchedulerILi128ELi48ELi128ELi128ELb1ELb1ELb0ELb1ELb1ELb1EEEEEEEEEvNT_6ParamsE,"a",@progbits
	.sectionflags	@""
	.align	4
.nv.constant0._ZN7cutlass13device_kernelIN5flash19enable_sm80_to_sm89INS1_16FlashAttnFwdSm80INS1_25CollectiveMainloopFwdSm80ILi4ELi1ELb0EN4cute5tupleIJNS5_1CILi128EEENS7_ILi48EEENS7_ILi96EEEEEELi96ENS_6half_tEfNS_4arch4Sm80ELb1ELb0ELb0ELb1ELb1ELb1ELb1ELb1EEENS1_21CollectiveEpilogueFwdINS6_IJS8_SA_S9_EEENS6_IJNS7_ILi1EEESI_SI_EEESC_SE_Li128ELb1ELb1ELb1ELb0EEENS1_36VarlenDynamicPersistentTileSchedulerILi128ELi48ELi128ELi128ELb1ELb1ELb0ELb1ELb1ELb1EEEEEEEEEvNT_6ParamsE:
	.zero		1608


//--------------------- SYMBOLS --------------------------

	.type		.nv.reservedSmem.offset0,@object
	.size		.nv.reservedSmem.offset0,0x4
